//
// Generated by NVIDIA NVVM Compiler
//
// Compiler Build ID: CL-36424714
// Cuda compilation tools, release 13.0, V13.0.88
// Based on NVVM 20.0.0
//

.version 9.0
.target sm_100
.address_size 64

	// .globl	rms_norm_bf16
.shared .align 4 .b8 _ZZ16block_reduce_sumfE9warp_sums[128];
// _ZZ13rms_norm_bf16E9s_inv_rms has been demoted
// _ZZ13rms_norm_fp16E9s_inv_rms has been demoted
// _ZZ12rms_norm_f32E9s_inv_rms has been demoted
// _ZZ23fused_add_rms_norm_bf16E9s_inv_rms has been demoted

.visible .entry rms_norm_bf16(
	.param .u64 .ptr .align 1 rms_norm_bf16_param_0,
	.param .u64 .ptr .align 1 rms_norm_bf16_param_1,
	.param .u64 .ptr .align 1 rms_norm_bf16_param_2,
	.param .f32 rms_norm_bf16_param_3,
	.param .u32 rms_norm_bf16_param_4
)
{
	.reg .pred 	%p<32>;
	.reg .b16 	%rs<85>;
	.reg .b32 	%r<134>;
	.reg .b32 	%f<181>;
	.reg .b64 	%rd<60>;
	// demoted variable
	.shared .align 4 .f32 _ZZ13rms_norm_bf16E9s_inv_rms;
	ld.param.u64 	%rd14, [rms_norm_bf16_param_0];
	ld.param.u64 	%rd15, [rms_norm_bf16_param_1];
	ld.param.u64 	%rd16, [rms_norm_bf16_param_2];
	ld.param.f32 	%f16, [rms_norm_bf16_param_3];
	ld.param.u32 	%r56, [rms_norm_bf16_param_4];
	cvta.to.global.u64 	%rd17, %rd14;
	cvta.to.global.u64 	%rd1, %rd16;
	cvta.to.global.u64 	%rd2, %rd15;
	mov.u32 	%r57, %ctaid.x;
	mul.lo.s32 	%r1, %r56, %r57;
	mul.wide.s32 	%rd18, %r1, 2;
	add.s64 	%rd3, %rd2, %rd18;
	add.s64 	%rd4, %rd17, %rd18;
	shr.s32 	%r58, %r56, 31;
	shr.u32 	%r59, %r58, 30;
	add.s32 	%r60, %r56, %r59;
	shr.s32 	%r2, %r60, 2;
	mov.u32 	%r132, %tid.x;
	setp.ge.s32 	%p1, %r132, %r2;
	mov.f32 	%f177, 0f00000000;
	@%p1 bra 	$L__BB0_7;
	mov.u32 	%r4, %ntid.x;
	add.s32 	%r61, %r132, %r4;
	max.u32 	%r62, %r2, %r61;
	setp.lt.u32 	%p2, %r61, %r2;
	selp.u32 	%r63, 1, 0, %p2;
	add.s32 	%r64, %r61, %r63;
	sub.s32 	%r65, %r62, %r64;
	div.u32 	%r66, %r65, %r4;
	add.s32 	%r5, %r66, %r63;
	and.b32  	%r67, %r5, 3;
	setp.eq.s32 	%p3, %r67, 3;
	mov.f32 	%f177, 0f00000000;
	mov.u32 	%r119, %r132;
	@%p3 bra 	$L__BB0_4;
	add.s32 	%r68, %r5, 1;
	and.b32  	%r69, %r68, 3;
	neg.s32 	%r117, %r69;
	mul.wide.u32 	%rd19, %r132, 8;
	add.s64 	%rd21, %rd19, %rd18;
	add.s64 	%rd22, %rd21, %rd2;
	add.s64 	%rd58, %rd22, 4;
	mul.wide.u32 	%rd6, %r4, 8;
	mov.f32 	%f177, 0f00000000;
	mov.u32 	%r119, %r132;
$L__BB0_3:
	.pragma "nounroll";
	ld.global.nc.u16 	%rs1, [%rd58+-4];
	// begin inline asm
	{ cvt.f32.bf16 %f21, %rs1;}

	// end inline asm
	ld.global.nc.u16 	%rs2, [%rd58+-2];
	// begin inline asm
	{ cvt.f32.bf16 %f22, %rs2;}

	// end inline asm
	ld.global.nc.u16 	%rs3, [%rd58];
	// begin inline asm
	{ cvt.f32.bf16 %f23, %rs3;}

	// end inline asm
	ld.global.nc.u16 	%rs4, [%rd58+2];
	// begin inline asm
	{ cvt.f32.bf16 %f24, %rs4;}

	// end inline asm
	mul.f32 	%f25, %f22, %f22;
	fma.rn.f32 	%f26, %f21, %f21, %f25;
	fma.rn.f32 	%f27, %f23, %f23, %f26;
	fma.rn.f32 	%f28, %f24, %f24, %f27;
	add.f32 	%f177, %f177, %f28;
	add.s32 	%r119, %r119, %r4;
	add.s32 	%r117, %r117, 1;
	setp.ne.s32 	%p4, %r117, 0;
	add.s64 	%rd58, %rd58, %rd6;
	@%p4 bra 	$L__BB0_3;
$L__BB0_4:
	setp.lt.u32 	%p5, %r5, 3;
	@%p5 bra 	$L__BB0_7;
	shl.b32 	%r70, %r4, 3;
	shl.b32 	%r120, %r119, 2;
	add.s32 	%r123, %r70, %r120;
	shl.b32 	%r14, %r4, 4;
	mad.lo.s32 	%r122, %r4, 12, %r120;
	add.s32 	%r71, %r4, %r119;
	shl.b32 	%r121, %r71, 2;
$L__BB0_6:
	mul.wide.u32 	%rd23, %r120, 2;
	add.s64 	%rd24, %rd3, %rd23;
	ld.global.nc.u16 	%rs5, [%rd24];
	// begin inline asm
	{ cvt.f32.bf16 %f29, %rs5;}

	// end inline asm
	ld.global.nc.u16 	%rs6, [%rd24+2];
	// begin inline asm
	{ cvt.f32.bf16 %f30, %rs6;}

	// end inline asm
	ld.global.nc.u16 	%rs7, [%rd24+4];
	// begin inline asm
	{ cvt.f32.bf16 %f31, %rs7;}

	// end inline asm
	ld.global.nc.u16 	%rs8, [%rd24+6];
	// begin inline asm
	{ cvt.f32.bf16 %f32, %rs8;}

	// end inline asm
	mul.f32 	%f45, %f30, %f30;
	fma.rn.f32 	%f46, %f29, %f29, %f45;
	fma.rn.f32 	%f47, %f31, %f31, %f46;
	fma.rn.f32 	%f48, %f32, %f32, %f47;
	add.f32 	%f49, %f177, %f48;
	add.s32 	%r72, %r119, %r4;
	mul.wide.u32 	%rd25, %r121, 2;
	add.s64 	%rd26, %rd3, %rd25;
	ld.global.nc.u16 	%rs9, [%rd26];
	// begin inline asm
	{ cvt.f32.bf16 %f33, %rs9;}

	// end inline asm
	ld.global.nc.u16 	%rs10, [%rd26+2];
	// begin inline asm
	{ cvt.f32.bf16 %f34, %rs10;}

	// end inline asm
	ld.global.nc.u16 	%rs11, [%rd26+4];
	// begin inline asm
	{ cvt.f32.bf16 %f35, %rs11;}

	// end inline asm
	ld.global.nc.u16 	%rs12, [%rd26+6];
	// begin inline asm
	{ cvt.f32.bf16 %f36, %rs12;}

	// end inline asm
	mul.f32 	%f50, %f34, %f34;
	fma.rn.f32 	%f51, %f33, %f33, %f50;
	fma.rn.f32 	%f52, %f35, %f35, %f51;
	fma.rn.f32 	%f53, %f36, %f36, %f52;
	add.f32 	%f54, %f49, %f53;
	add.s32 	%r73, %r72, %r4;
	mul.wide.u32 	%rd27, %r123, 2;
	add.s64 	%rd28, %rd3, %rd27;
	ld.global.nc.u16 	%rs13, [%rd28];
	// begin inline asm
	{ cvt.f32.bf16 %f37, %rs13;}

	// end inline asm
	ld.global.nc.u16 	%rs14, [%rd28+2];
	// begin inline asm
	{ cvt.f32.bf16 %f38, %rs14;}

	// end inline asm
	ld.global.nc.u16 	%rs15, [%rd28+4];
	// begin inline asm
	{ cvt.f32.bf16 %f39, %rs15;}

	// end inline asm
	ld.global.nc.u16 	%rs16, [%rd28+6];
	// begin inline asm
	{ cvt.f32.bf16 %f40, %rs16;}

	// end inline asm
	mul.f32 	%f55, %f38, %f38;
	fma.rn.f32 	%f56, %f37, %f37, %f55;
	fma.rn.f32 	%f57, %f39, %f39, %f56;
	fma.rn.f32 	%f58, %f40, %f40, %f57;
	add.f32 	%f59, %f54, %f58;
	add.s32 	%r74, %r73, %r4;
	mul.wide.u32 	%rd29, %r122, 2;
	add.s64 	%rd30, %rd3, %rd29;
	ld.global.nc.u16 	%rs17, [%rd30];
	// begin inline asm
	{ cvt.f32.bf16 %f41, %rs17;}

	// end inline asm
	ld.global.nc.u16 	%rs18, [%rd30+2];
	// begin inline asm
	{ cvt.f32.bf16 %f42, %rs18;}

	// end inline asm
	ld.global.nc.u16 	%rs19, [%rd30+4];
	// begin inline asm
	{ cvt.f32.bf16 %f43, %rs19;}

	// end inline asm
	ld.global.nc.u16 	%rs20, [%rd30+6];
	// begin inline asm
	{ cvt.f32.bf16 %f44, %rs20;}

	// end inline asm
	mul.f32 	%f60, %f42, %f42;
	fma.rn.f32 	%f61, %f41, %f41, %f60;
	fma.rn.f32 	%f62, %f43, %f43, %f61;
	fma.rn.f32 	%f63, %f44, %f44, %f62;
	add.f32 	%f177, %f59, %f63;
	add.s32 	%r119, %r74, %r4;
	add.s32 	%r123, %r123, %r14;
	add.s32 	%r122, %r122, %r14;
	add.s32 	%r121, %r121, %r14;
	add.s32 	%r120, %r120, %r14;
	setp.lt.s32 	%p6, %r119, %r2;
	@%p6 bra 	$L__BB0_6;
$L__BB0_7:
	shl.b32 	%r75, %r2, 2;
	add.s32 	%r133, %r75, %r132;
	setp.ge.s32 	%p7, %r133, %r56;
	@%p7 bra 	$L__BB0_10;
	mov.u32 	%r28, %ntid.x;
	mov.u32 	%r125, %r133;
$L__BB0_9:
	mul.wide.s32 	%rd31, %r125, 2;
	add.s64 	%rd32, %rd3, %rd31;
	ld.global.nc.u16 	%rs21, [%rd32];
	// begin inline asm
	{ cvt.f32.bf16 %f64, %rs21;}

	// end inline asm
	fma.rn.f32 	%f177, %f64, %f64, %f177;
	add.s32 	%r125, %r125, %r28;
	setp.lt.s32 	%p8, %r125, %r56;
	@%p8 bra 	$L__BB0_9;
$L__BB0_10:
	and.b32  	%r31, %r132, 31;
	mov.u32 	%r32, %ntid.x;
	mov.b32 	%r76, %f177;
	shfl.sync.bfly.b32	%r77|%p9, %r76, 16, 31, -1;
	mov.b32 	%f65, %r77;
	add.f32 	%f66, %f177, %f65;
	mov.b32 	%r78, %f66;
	shfl.sync.bfly.b32	%r79|%p10, %r78, 8, 31, -1;
	mov.b32 	%f67, %r79;
	add.f32 	%f68, %f66, %f67;
	mov.b32 	%r80, %f68;
	shfl.sync.bfly.b32	%r81|%p11, %r80, 4, 31, -1;
	mov.b32 	%f69, %r81;
	add.f32 	%f70, %f68, %f69;
	mov.b32 	%r82, %f70;
	shfl.sync.bfly.b32	%r83|%p12, %r82, 2, 31, -1;
	mov.b32 	%f71, %r83;
	add.f32 	%f72, %f70, %f71;
	mov.b32 	%r84, %f72;
	shfl.sync.bfly.b32	%r85|%p13, %r84, 1, 31, -1;
	mov.b32 	%f73, %r85;
	add.f32 	%f11, %f72, %f73;
	setp.ne.s32 	%p14, %r31, 0;
	@%p14 bra 	$L__BB0_12;
	shr.u32 	%r86, %r132, 3;
	mov.u32 	%r87, _ZZ16block_reduce_sumfE9warp_sums;
	add.s32 	%r88, %r87, %r86;
	st.shared.f32 	[%r88], %f11;
$L__BB0_12:
	bar.sync 	0;
	setp.gt.u32 	%p15, %r132, 31;
	@%p15 bra 	$L__BB0_17;
	shr.u32 	%r89, %r32, 5;
	setp.ge.u32 	%p16, %r31, %r89;
	mov.f32 	%f180, 0f00000000;
	@%p16 bra 	$L__BB0_15;
	shl.b32 	%r90, %r31, 2;
	mov.u32 	%r91, _ZZ16block_reduce_sumfE9warp_sums;
	add.s32 	%r92, %r91, %r90;
	ld.shared.f32 	%f180, [%r92];
$L__BB0_15:
	setp.ne.s32 	%p17, %r31, 0;
	mov.b32 	%r93, %f180;
	shfl.sync.bfly.b32	%r94|%p18, %r93, 16, 31, -1;
	mov.b32 	%f75, %r94;
	add.f32 	%f76, %f180, %f75;
	mov.b32 	%r95, %f76;
	shfl.sync.bfly.b32	%r96|%p19, %r95, 8, 31, -1;
	mov.b32 	%f77, %r96;
	add.f32 	%f78, %f76, %f77;
	mov.b32 	%r97, %f78;
	shfl.sync.bfly.b32	%r98|%p20, %r97, 4, 31, -1;
	mov.b32 	%f79, %r98;
	add.f32 	%f80, %f78, %f79;
	mov.b32 	%r99, %f80;
	shfl.sync.bfly.b32	%r100|%p21, %r99, 2, 31, -1;
	mov.b32 	%f81, %r100;
	add.f32 	%f82, %f80, %f81;
	mov.b32 	%r101, %f82;
	shfl.sync.bfly.b32	%r102|%p22, %r101, 1, 31, -1;
	mov.b32 	%f83, %r102;
	add.f32 	%f14, %f82, %f83;
	@%p17 bra 	$L__BB0_17;
	st.shared.f32 	[_ZZ16block_reduce_sumfE9warp_sums], %f14;
$L__BB0_17:
	bar.sync 	0;
	setp.ne.s32 	%p23, %r132, 0;
	@%p23 bra 	$L__BB0_19;
	ld.shared.f32 	%f84, [_ZZ16block_reduce_sumfE9warp_sums];
	cvt.rn.f32.s32 	%f85, %r56;
	div.rn.f32 	%f86, %f84, %f85;
	add.f32 	%f87, %f16, %f86;
	rsqrt.approx.f32 	%f88, %f87;
	st.shared.f32 	[_ZZ13rms_norm_bf16E9s_inv_rms], %f88;
$L__BB0_19:
	setp.ge.s32 	%p24, %r132, %r2;
	bar.sync 	0;
	ld.shared.f32 	%f15, [_ZZ13rms_norm_bf16E9s_inv_rms];
	@%p24 bra 	$L__BB0_26;
	add.s32 	%r103, %r132, %r32;
	max.u32 	%r104, %r2, %r103;
	setp.lt.u32 	%p25, %r103, %r2;
	selp.u32 	%r105, 1, 0, %p25;
	add.s32 	%r106, %r103, %r105;
	sub.s32 	%r107, %r104, %r106;
	div.u32 	%r108, %r107, %r32;
	add.s32 	%r33, %r108, %r105;
	and.b32  	%r109, %r33, 3;
	setp.eq.s32 	%p26, %r109, 3;
	@%p26 bra 	$L__BB0_23;
	add.s32 	%r110, %r33, 1;
	and.b32  	%r111, %r110, 3;
	neg.s32 	%r126, %r111;
	add.s64 	%rd34, %rd18, %rd2;
	add.s64 	%rd9, %rd34, 4;
	mul.wide.u32 	%rd59, %r132, 8;
	mul.wide.u32 	%rd11, %r32, 8;
	mad.lo.s32 	%r132, %r32, %r111, %r132;
$L__BB0_22:
	.pragma "nounroll";
	add.s64 	%rd35, %rd9, %rd59;
	ld.global.nc.u16 	%rs22, [%rd35+-4];
	// begin inline asm
	{ cvt.f32.bf16 %f89, %rs22;}

	// end inline asm
	ld.global.nc.u16 	%rs23, [%rd35+-2];
	// begin inline asm
	{ cvt.f32.bf16 %f90, %rs23;}

	// end inline asm
	ld.global.nc.u16 	%rs24, [%rd35];
	// begin inline asm
	{ cvt.f32.bf16 %f91, %rs24;}

	// end inline asm
	ld.global.nc.u16 	%rs25, [%rd35+2];
	// begin inline asm
	{ cvt.f32.bf16 %f92, %rs25;}

	// end inline asm
	add.s64 	%rd36, %rd1, %rd59;
	ld.global.nc.u16 	%rs26, [%rd36];
	// begin inline asm
	{ cvt.f32.bf16 %f93, %rs26;}

	// end inline asm
	ld.global.nc.u16 	%rs27, [%rd36+2];
	// begin inline asm
	{ cvt.f32.bf16 %f94, %rs27;}

	// end inline asm
	ld.global.nc.u16 	%rs28, [%rd36+4];
	// begin inline asm
	{ cvt.f32.bf16 %f95, %rs28;}

	// end inline asm
	ld.global.nc.u16 	%rs29, [%rd36+6];
	// begin inline asm
	{ cvt.f32.bf16 %f96, %rs29;}

	// end inline asm
	mul.f32 	%f101, %f15, %f89;
	mul.f32 	%f97, %f101, %f93;
	// begin inline asm
	{  cvt.rn.bf16.f32 %rs30, %f97;}

	// end inline asm
	add.s64 	%rd37, %rd4, %rd59;
	st.global.u16 	[%rd37], %rs30;
	mul.f32 	%f102, %f15, %f90;
	mul.f32 	%f98, %f102, %f94;
	// begin inline asm
	{  cvt.rn.bf16.f32 %rs31, %f98;}

	// end inline asm
	st.global.u16 	[%rd37+2], %rs31;
	mul.f32 	%f103, %f15, %f91;
	mul.f32 	%f99, %f103, %f95;
	// begin inline asm
	{  cvt.rn.bf16.f32 %rs32, %f99;}

	// end inline asm
	st.global.u16 	[%rd37+4], %rs32;
	mul.f32 	%f104, %f15, %f92;
	mul.f32 	%f100, %f104, %f96;
	// begin inline asm
	{  cvt.rn.bf16.f32 %rs33, %f100;}

	// end inline asm
	st.global.u16 	[%rd37+6], %rs33;
	add.s32 	%r126, %r126, 1;
	setp.ne.s32 	%p27, %r126, 0;
	add.s64 	%rd59, %rd59, %rd11;
	@%p27 bra 	$L__BB0_22;
$L__BB0_23:
	setp.lt.u32 	%p28, %r33, 3;
	@%p28 bra 	$L__BB0_26;
	shl.b32 	%r112, %r32, 3;
	shl.b32 	%r128, %r132, 2;
	add.s32 	%r131, %r112, %r128;
	shl.b32 	%r41, %r32, 4;
	mad.lo.s32 	%r130, %r32, 12, %r128;
	add.s32 	%r113, %r32, %r132;
	shl.b32 	%r129, %r113, 2;
$L__BB0_25:
	mul.wide.u32 	%rd38, %r128, 2;
	add.s64 	%rd39, %rd3, %rd38;
	ld.global.nc.u16 	%rs34, [%rd39];
	// begin inline asm
	{ cvt.f32.bf16 %f105, %rs34;}

	// end inline asm
	ld.global.nc.u16 	%rs35, [%rd39+2];
	// begin inline asm
	{ cvt.f32.bf16 %f106, %rs35;}

	// end inline asm
	ld.global.nc.u16 	%rs36, [%rd39+4];
	// begin inline asm
	{ cvt.f32.bf16 %f107, %rs36;}

	// end inline asm
	ld.global.nc.u16 	%rs37, [%rd39+6];
	// begin inline asm
	{ cvt.f32.bf16 %f108, %rs37;}

	// end inline asm
	add.s64 	%rd40, %rd1, %rd38;
	ld.global.nc.u16 	%rs38, [%rd40];
	// begin inline asm
	{ cvt.f32.bf16 %f109, %rs38;}

	// end inline asm
	ld.global.nc.u16 	%rs39, [%rd40+2];
	// begin inline asm
	{ cvt.f32.bf16 %f110, %rs39;}

	// end inline asm
	ld.global.nc.u16 	%rs40, [%rd40+4];
	// begin inline asm
	{ cvt.f32.bf16 %f111, %rs40;}

	// end inline asm
	ld.global.nc.u16 	%rs41, [%rd40+6];
	// begin inline asm
	{ cvt.f32.bf16 %f112, %rs41;}

	// end inline asm
	mul.f32 	%f153, %f15, %f105;
	mul.f32 	%f113, %f153, %f109;
	// begin inline asm
	{  cvt.rn.bf16.f32 %rs42, %f113;}

	// end inline asm
	add.s64 	%rd41, %rd4, %rd38;
	st.global.u16 	[%rd41], %rs42;
	mul.f32 	%f154, %f15, %f106;
	mul.f32 	%f114, %f154, %f110;
	// begin inline asm
	{  cvt.rn.bf16.f32 %rs43, %f114;}

	// end inline asm
	st.global.u16 	[%rd41+2], %rs43;
	mul.f32 	%f155, %f15, %f107;
	mul.f32 	%f115, %f155, %f111;
	// begin inline asm
	{  cvt.rn.bf16.f32 %rs44, %f115;}

	// end inline asm
	st.global.u16 	[%rd41+4], %rs44;
	mul.f32 	%f156, %f15, %f108;
	mul.f32 	%f116, %f156, %f112;
	// begin inline asm
	{  cvt.rn.bf16.f32 %rs45, %f116;}

	// end inline asm
	st.global.u16 	[%rd41+6], %rs45;
	add.s32 	%r114, %r132, %r32;
	mul.wide.u32 	%rd42, %r129, 2;
	add.s64 	%rd43, %rd3, %rd42;
	ld.global.nc.u16 	%rs46, [%rd43];
	// begin inline asm
	{ cvt.f32.bf16 %f117, %rs46;}

	// end inline asm
	ld.global.nc.u16 	%rs47, [%rd43+2];
	// begin inline asm
	{ cvt.f32.bf16 %f118, %rs47;}

	// end inline asm
	ld.global.nc.u16 	%rs48, [%rd43+4];
	// begin inline asm
	{ cvt.f32.bf16 %f119, %rs48;}

	// end inline asm
	ld.global.nc.u16 	%rs49, [%rd43+6];
	// begin inline asm
	{ cvt.f32.bf16 %f120, %rs49;}

	// end inline asm
	add.s64 	%rd44, %rd1, %rd42;
	ld.global.nc.u16 	%rs50, [%rd44];
	// begin inline asm
	{ cvt.f32.bf16 %f121, %rs50;}

	// end inline asm
	ld.global.nc.u16 	%rs51, [%rd44+2];
	// begin inline asm
	{ cvt.f32.bf16 %f122, %rs51;}

	// end inline asm
	ld.global.nc.u16 	%rs52, [%rd44+4];
	// begin inline asm
	{ cvt.f32.bf16 %f123, %rs52;}

	// end inline asm
	ld.global.nc.u16 	%rs53, [%rd44+6];
	// begin inline asm
	{ cvt.f32.bf16 %f124, %rs53;}

	// end inline asm
	mul.f32 	%f157, %f15, %f117;
	mul.f32 	%f125, %f157, %f121;
	// begin inline asm
	{  cvt.rn.bf16.f32 %rs54, %f125;}

	// end inline asm
	add.s64 	%rd45, %rd4, %rd42;
	st.global.u16 	[%rd45], %rs54;
	mul.f32 	%f158, %f15, %f118;
	mul.f32 	%f126, %f158, %f122;
	// begin inline asm
	{  cvt.rn.bf16.f32 %rs55, %f126;}

	// end inline asm
	st.global.u16 	[%rd45+2], %rs55;
	mul.f32 	%f159, %f15, %f119;
	mul.f32 	%f127, %f159, %f123;
	// begin inline asm
	{  cvt.rn.bf16.f32 %rs56, %f127;}

	// end inline asm
	st.global.u16 	[%rd45+4], %rs56;
	mul.f32 	%f160, %f15, %f120;
	mul.f32 	%f128, %f160, %f124;
	// begin inline asm
	{  cvt.rn.bf16.f32 %rs57, %f128;}

	// end inline asm
	st.global.u16 	[%rd45+6], %rs57;
	add.s32 	%r115, %r114, %r32;
	mul.wide.u32 	%rd46, %r131, 2;
	add.s64 	%rd47, %rd3, %rd46;
	ld.global.nc.u16 	%rs58, [%rd47];
	// begin inline asm
	{ cvt.f32.bf16 %f129, %rs58;}

	// end inline asm
	ld.global.nc.u16 	%rs59, [%rd47+2];
	// begin inline asm
	{ cvt.f32.bf16 %f130, %rs59;}

	// end inline asm
	ld.global.nc.u16 	%rs60, [%rd47+4];
	// begin inline asm
	{ cvt.f32.bf16 %f131, %rs60;}

	// end inline asm
	ld.global.nc.u16 	%rs61, [%rd47+6];
	// begin inline asm
	{ cvt.f32.bf16 %f132, %rs61;}

	// end inline asm
	add.s64 	%rd48, %rd1, %rd46;
	ld.global.nc.u16 	%rs62, [%rd48];
	// begin inline asm
	{ cvt.f32.bf16 %f133, %rs62;}

	// end inline asm
	ld.global.nc.u16 	%rs63, [%rd48+2];
	// begin inline asm
	{ cvt.f32.bf16 %f134, %rs63;}

	// end inline asm
	ld.global.nc.u16 	%rs64, [%rd48+4];
	// begin inline asm
	{ cvt.f32.bf16 %f135, %rs64;}

	// end inline asm
	ld.global.nc.u16 	%rs65, [%rd48+6];
	// begin inline asm
	{ cvt.f32.bf16 %f136, %rs65;}

	// end inline asm
	mul.f32 	%f161, %f15, %f129;
	mul.f32 	%f137, %f161, %f133;
	// begin inline asm
	{  cvt.rn.bf16.f32 %rs66, %f137;}

	// end inline asm
	add.s64 	%rd49, %rd4, %rd46;
	st.global.u16 	[%rd49], %rs66;
	mul.f32 	%f162, %f15, %f130;
	mul.f32 	%f138, %f162, %f134;
	// begin inline asm
	{  cvt.rn.bf16.f32 %rs67, %f138;}

	// end inline asm
	st.global.u16 	[%rd49+2], %rs67;
	mul.f32 	%f163, %f15, %f131;
	mul.f32 	%f139, %f163, %f135;
	// begin inline asm
	{  cvt.rn.bf16.f32 %rs68, %f139;}

	// end inline asm
	st.global.u16 	[%rd49+4], %rs68;
	mul.f32 	%f164, %f15, %f132;
	mul.f32 	%f140, %f164, %f136;
	// begin inline asm
	{  cvt.rn.bf16.f32 %rs69, %f140;}

	// end inline asm
	st.global.u16 	[%rd49+6], %rs69;
	add.s32 	%r116, %r115, %r32;
	mul.wide.u32 	%rd50, %r130, 2;
	add.s64 	%rd51, %rd3, %rd50;
	ld.global.nc.u16 	%rs70, [%rd51];
	// begin inline asm
	{ cvt.f32.bf16 %f141, %rs70;}

	// end inline asm
	ld.global.nc.u16 	%rs71, [%rd51+2];
	// begin inline asm
	{ cvt.f32.bf16 %f142, %rs71;}

	// end inline asm
	ld.global.nc.u16 	%rs72, [%rd51+4];
	// begin inline asm
	{ cvt.f32.bf16 %f143, %rs72;}

	// end inline asm
	ld.global.nc.u16 	%rs73, [%rd51+6];
	// begin inline asm
	{ cvt.f32.bf16 %f144, %rs73;}

	// end inline asm
	add.s64 	%rd52, %rd1, %rd50;
	ld.global.nc.u16 	%rs74, [%rd52];
	// begin inline asm
	{ cvt.f32.bf16 %f145, %rs74;}

	// end inline asm
	ld.global.nc.u16 	%rs75, [%rd52+2];
	// begin inline asm
	{ cvt.f32.bf16 %f146, %rs75;}

	// end inline asm
	ld.global.nc.u16 	%rs76, [%rd52+4];
	// begin inline asm
	{ cvt.f32.bf16 %f147, %rs76;}

	// end inline asm
	ld.global.nc.u16 	%rs77, [%rd52+6];
	// begin inline asm
	{ cvt.f32.bf16 %f148, %rs77;}

	// end inline asm
	mul.f32 	%f165, %f15, %f141;
	mul.f32 	%f149, %f165, %f145;
	// begin inline asm
	{  cvt.rn.bf16.f32 %rs78, %f149;}

	// end inline asm
	add.s64 	%rd53, %rd4, %rd50;
	st.global.u16 	[%rd53], %rs78;
	mul.f32 	%f166, %f15, %f142;
	mul.f32 	%f150, %f166, %f146;
	// begin inline asm
	{  cvt.rn.bf16.f32 %rs79, %f150;}

	// end inline asm
	st.global.u16 	[%rd53+2], %rs79;
	mul.f32 	%f167, %f15, %f143;
	mul.f32 	%f151, %f167, %f147;
	// begin inline asm
	{  cvt.rn.bf16.f32 %rs80, %f151;}

	// end inline asm
	st.global.u16 	[%rd53+4], %rs80;
	mul.f32 	%f168, %f15, %f144;
	mul.f32 	%f152, %f168, %f148;
	// begin inline asm
	{  cvt.rn.bf16.f32 %rs81, %f152;}

	// end inline asm
	st.global.u16 	[%rd53+6], %rs81;
	add.s32 	%r132, %r116, %r32;
	add.s32 	%r131, %r131, %r41;
	add.s32 	%r130, %r130, %r41;
	add.s32 	%r129, %r129, %r41;
	add.s32 	%r128, %r128, %r41;
	setp.lt.s32 	%p29, %r132, %r2;
	@%p29 bra 	$L__BB0_25;
$L__BB0_26:
	setp.ge.s32 	%p30, %r133, %r56;
	@%p30 bra 	$L__BB0_28;
$L__BB0_27:
	mul.wide.s32 	%rd54, %r133, 2;
	add.s64 	%rd55, %rd3, %rd54;
	ld.global.nc.u16 	%rs82, [%rd55];
	// begin inline asm
	{ cvt.f32.bf16 %f169, %rs82;}

	// end inline asm
	add.s64 	%rd56, %rd1, %rd54;
	ld.global.nc.u16 	%rs83, [%rd56];
	// begin inline asm
	{ cvt.f32.bf16 %f170, %rs83;}

	// end inline asm
	mul.f32 	%f172, %f15, %f169;
	mul.f32 	%f171, %f172, %f170;
	// begin inline asm
	{  cvt.rn.bf16.f32 %rs84, %f171;}

	// end inline asm
	add.s64 	%rd57, %rd4, %rd54;
	st.global.u16 	[%rd57], %rs84;
	add.s32 	%r133, %r133, %r32;
	setp.lt.s32 	%p31, %r133, %r56;
	@%p31 bra 	$L__BB0_27;
$L__BB0_28:
	ret;

}
	// .globl	rms_norm_fp16
.visible .entry rms_norm_fp16(
	.param .u64 .ptr .align 1 rms_norm_fp16_param_0,
	.param .u64 .ptr .align 1 rms_norm_fp16_param_1,
	.param .u64 .ptr .align 1 rms_norm_fp16_param_2,
	.param .f32 rms_norm_fp16_param_3,
	.param .u32 rms_norm_fp16_param_4
)
{
	.reg .pred 	%p<32>;
	.reg .b16 	%rs<85>;
	.reg .b32 	%r<134>;
	.reg .b32 	%f<181>;
	.reg .b64 	%rd<60>;
	// demoted variable
	.shared .align 4 .f32 _ZZ13rms_norm_fp16E9s_inv_rms;
	ld.param.u64 	%rd14, [rms_norm_fp16_param_0];
	ld.param.u64 	%rd15, [rms_norm_fp16_param_1];
	ld.param.u64 	%rd16, [rms_norm_fp16_param_2];
	ld.param.f32 	%f16, [rms_norm_fp16_param_3];
	ld.param.u32 	%r56, [rms_norm_fp16_param_4];
	cvta.to.global.u64 	%rd17, %rd14;
	cvta.to.global.u64 	%rd1, %rd16;
	cvta.to.global.u64 	%rd2, %rd15;
	mov.u32 	%r57, %ctaid.x;
	mul.lo.s32 	%r1, %r56, %r57;
	mul.wide.s32 	%rd18, %r1, 2;
	add.s64 	%rd3, %rd2, %rd18;
	add.s64 	%rd4, %rd17, %rd18;
	shr.s32 	%r58, %r56, 31;
	shr.u32 	%r59, %r58, 30;
	add.s32 	%r60, %r56, %r59;
	shr.s32 	%r2, %r60, 2;
	mov.u32 	%r132, %tid.x;
	setp.ge.s32 	%p1, %r132, %r2;
	mov.f32 	%f177, 0f00000000;
	@%p1 bra 	$L__BB1_7;
	mov.u32 	%r4, %ntid.x;
	add.s32 	%r61, %r132, %r4;
	max.u32 	%r62, %r2, %r61;
	setp.lt.u32 	%p2, %r61, %r2;
	selp.u32 	%r63, 1, 0, %p2;
	add.s32 	%r64, %r61, %r63;
	sub.s32 	%r65, %r62, %r64;
	div.u32 	%r66, %r65, %r4;
	add.s32 	%r5, %r66, %r63;
	and.b32  	%r67, %r5, 3;
	setp.eq.s32 	%p3, %r67, 3;
	mov.f32 	%f177, 0f00000000;
	mov.u32 	%r119, %r132;
	@%p3 bra 	$L__BB1_4;
	add.s32 	%r68, %r5, 1;
	and.b32  	%r69, %r68, 3;
	neg.s32 	%r117, %r69;
	mul.wide.u32 	%rd19, %r132, 8;
	add.s64 	%rd21, %rd19, %rd18;
	add.s64 	%rd22, %rd21, %rd2;
	add.s64 	%rd58, %rd22, 4;
	mul.wide.u32 	%rd6, %r4, 8;
	mov.f32 	%f177, 0f00000000;
	mov.u32 	%r119, %r132;
$L__BB1_3:
	.pragma "nounroll";
	ld.global.nc.u16 	%rs1, [%rd58+-4];
	// begin inline asm
	{  cvt.f32.f16 %f21, %rs1;}

	// end inline asm
	ld.global.nc.u16 	%rs2, [%rd58+-2];
	// begin inline asm
	{  cvt.f32.f16 %f22, %rs2;}

	// end inline asm
	ld.global.nc.u16 	%rs3, [%rd58];
	// begin inline asm
	{  cvt.f32.f16 %f23, %rs3;}

	// end inline asm
	ld.global.nc.u16 	%rs4, [%rd58+2];
	// begin inline asm
	{  cvt.f32.f16 %f24, %rs4;}

	// end inline asm
	mul.f32 	%f25, %f22, %f22;
	fma.rn.f32 	%f26, %f21, %f21, %f25;
	fma.rn.f32 	%f27, %f23, %f23, %f26;
	fma.rn.f32 	%f28, %f24, %f24, %f27;
	add.f32 	%f177, %f177, %f28;
	add.s32 	%r119, %r119, %r4;
	add.s32 	%r117, %r117, 1;
	setp.ne.s32 	%p4, %r117, 0;
	add.s64 	%rd58, %rd58, %rd6;
	@%p4 bra 	$L__BB1_3;
$L__BB1_4:
	setp.lt.u32 	%p5, %r5, 3;
	@%p5 bra 	$L__BB1_7;
	shl.b32 	%r70, %r4, 3;
	shl.b32 	%r120, %r119, 2;
	add.s32 	%r123, %r70, %r120;
	shl.b32 	%r14, %r4, 4;
	mad.lo.s32 	%r122, %r4, 12, %r120;
	add.s32 	%r71, %r4, %r119;
	shl.b32 	%r121, %r71, 2;
$L__BB1_6:
	mul.wide.u32 	%rd23, %r120, 2;
	add.s64 	%rd24, %rd3, %rd23;
	ld.global.nc.u16 	%rs5, [%rd24];
	// begin inline asm
	{  cvt.f32.f16 %f29, %rs5;}

	// end inline asm
	ld.global.nc.u16 	%rs6, [%rd24+2];
	// begin inline asm
	{  cvt.f32.f16 %f30, %rs6;}

	// end inline asm
	ld.global.nc.u16 	%rs7, [%rd24+4];
	// begin inline asm
	{  cvt.f32.f16 %f31, %rs7;}

	// end inline asm
	ld.global.nc.u16 	%rs8, [%rd24+6];
	// begin inline asm
	{  cvt.f32.f16 %f32, %rs8;}

	// end inline asm
	mul.f32 	%f45, %f30, %f30;
	fma.rn.f32 	%f46, %f29, %f29, %f45;
	fma.rn.f32 	%f47, %f31, %f31, %f46;
	fma.rn.f32 	%f48, %f32, %f32, %f47;
	add.f32 	%f49, %f177, %f48;
	add.s32 	%r72, %r119, %r4;
	mul.wide.u32 	%rd25, %r121, 2;
	add.s64 	%rd26, %rd3, %rd25;
	ld.global.nc.u16 	%rs9, [%rd26];
	// begin inline asm
	{  cvt.f32.f16 %f33, %rs9;}

	// end inline asm
	ld.global.nc.u16 	%rs10, [%rd26+2];
	// begin inline asm
	{  cvt.f32.f16 %f34, %rs10;}

	// end inline asm
	ld.global.nc.u16 	%rs11, [%rd26+4];
	// begin inline asm
	{  cvt.f32.f16 %f35, %rs11;}

	// end inline asm
	ld.global.nc.u16 	%rs12, [%rd26+6];
	// begin inline asm
	{  cvt.f32.f16 %f36, %rs12;}

	// end inline asm
	mul.f32 	%f50, %f34, %f34;
	fma.rn.f32 	%f51, %f33, %f33, %f50;
	fma.rn.f32 	%f52, %f35, %f35, %f51;
	fma.rn.f32 	%f53, %f36, %f36, %f52;
	add.f32 	%f54, %f49, %f53;
	add.s32 	%r73, %r72, %r4;
	mul.wide.u32 	%rd27, %r123, 2;
	add.s64 	%rd28, %rd3, %rd27;
	ld.global.nc.u16 	%rs13, [%rd28];
	// begin inline asm
	{  cvt.f32.f16 %f37, %rs13;}

	// end inline asm
	ld.global.nc.u16 	%rs14, [%rd28+2];
	// begin inline asm
	{  cvt.f32.f16 %f38, %rs14;}

	// end inline asm
	ld.global.nc.u16 	%rs15, [%rd28+4];
	// begin inline asm
	{  cvt.f32.f16 %f39, %rs15;}

	// end inline asm
	ld.global.nc.u16 	%rs16, [%rd28+6];
	// begin inline asm
	{  cvt.f32.f16 %f40, %rs16;}

	// end inline asm
	mul.f32 	%f55, %f38, %f38;
	fma.rn.f32 	%f56, %f37, %f37, %f55;
	fma.rn.f32 	%f57, %f39, %f39, %f56;
	fma.rn.f32 	%f58, %f40, %f40, %f57;
	add.f32 	%f59, %f54, %f58;
	add.s32 	%r74, %r73, %r4;
	mul.wide.u32 	%rd29, %r122, 2;
	add.s64 	%rd30, %rd3, %rd29;
	ld.global.nc.u16 	%rs17, [%rd30];
	// begin inline asm
	{  cvt.f32.f16 %f41, %rs17;}

	// end inline asm
	ld.global.nc.u16 	%rs18, [%rd30+2];
	// begin inline asm
	{  cvt.f32.f16 %f42, %rs18;}

	// end inline asm
	ld.global.nc.u16 	%rs19, [%rd30+4];
	// begin inline asm
	{  cvt.f32.f16 %f43, %rs19;}

	// end inline asm
	ld.global.nc.u16 	%rs20, [%rd30+6];
	// begin inline asm
	{  cvt.f32.f16 %f44, %rs20;}

	// end inline asm
	mul.f32 	%f60, %f42, %f42;
	fma.rn.f32 	%f61, %f41, %f41, %f60;
	fma.rn.f32 	%f62, %f43, %f43, %f61;
	fma.rn.f32 	%f63, %f44, %f44, %f62;
	add.f32 	%f177, %f59, %f63;
	add.s32 	%r119, %r74, %r4;
	add.s32 	%r123, %r123, %r14;
	add.s32 	%r122, %r122, %r14;
	add.s32 	%r121, %r121, %r14;
	add.s32 	%r120, %r120, %r14;
	setp.lt.s32 	%p6, %r119, %r2;
	@%p6 bra 	$L__BB1_6;
$L__BB1_7:
	shl.b32 	%r75, %r2, 2;
	add.s32 	%r133, %r75, %r132;
	setp.ge.s32 	%p7, %r133, %r56;
	@%p7 bra 	$L__BB1_10;
	mov.u32 	%r28, %ntid.x;
	mov.u32 	%r125, %r133;
$L__BB1_9:
	mul.wide.s32 	%rd31, %r125, 2;
	add.s64 	%rd32, %rd3, %rd31;
	ld.global.nc.u16 	%rs21, [%rd32];
	// begin inline asm
	{  cvt.f32.f16 %f64, %rs21;}

	// end inline asm
	fma.rn.f32 	%f177, %f64, %f64, %f177;
	add.s32 	%r125, %r125, %r28;
	setp.lt.s32 	%p8, %r125, %r56;
	@%p8 bra 	$L__BB1_9;
$L__BB1_10:
	and.b32  	%r31, %r132, 31;
	mov.u32 	%r32, %ntid.x;
	mov.b32 	%r76, %f177;
	shfl.sync.bfly.b32	%r77|%p9, %r76, 16, 31, -1;
	mov.b32 	%f65, %r77;
	add.f32 	%f66, %f177, %f65;
	mov.b32 	%r78, %f66;
	shfl.sync.bfly.b32	%r79|%p10, %r78, 8, 31, -1;
	mov.b32 	%f67, %r79;
	add.f32 	%f68, %f66, %f67;
	mov.b32 	%r80, %f68;
	shfl.sync.bfly.b32	%r81|%p11, %r80, 4, 31, -1;
	mov.b32 	%f69, %r81;
	add.f32 	%f70, %f68, %f69;
	mov.b32 	%r82, %f70;
	shfl.sync.bfly.b32	%r83|%p12, %r82, 2, 31, -1;
	mov.b32 	%f71, %r83;
	add.f32 	%f72, %f70, %f71;
	mov.b32 	%r84, %f72;
	shfl.sync.bfly.b32	%r85|%p13, %r84, 1, 31, -1;
	mov.b32 	%f73, %r85;
	add.f32 	%f11, %f72, %f73;
	setp.ne.s32 	%p14, %r31, 0;
	@%p14 bra 	$L__BB1_12;
	shr.u32 	%r86, %r132, 3;
	mov.u32 	%r87, _ZZ16block_reduce_sumfE9warp_sums;
	add.s32 	%r88, %r87, %r86;
	st.shared.f32 	[%r88], %f11;
$L__BB1_12:
	bar.sync 	0;
	setp.gt.u32 	%p15, %r132, 31;
	@%p15 bra 	$L__BB1_17;
	shr.u32 	%r89, %r32, 5;
	setp.ge.u32 	%p16, %r31, %r89;
	mov.f32 	%f180, 0f00000000;
	@%p16 bra 	$L__BB1_15;
	shl.b32 	%r90, %r31, 2;
	mov.u32 	%r91, _ZZ16block_reduce_sumfE9warp_sums;
	add.s32 	%r92, %r91, %r90;
	ld.shared.f32 	%f180, [%r92];
$L__BB1_15:
	setp.ne.s32 	%p17, %r31, 0;
	mov.b32 	%r93, %f180;
	shfl.sync.bfly.b32	%r94|%p18, %r93, 16, 31, -1;
	mov.b32 	%f75, %r94;
	add.f32 	%f76, %f180, %f75;
	mov.b32 	%r95, %f76;
	shfl.sync.bfly.b32	%r96|%p19, %r95, 8, 31, -1;
	mov.b32 	%f77, %r96;
	add.f32 	%f78, %f76, %f77;
	mov.b32 	%r97, %f78;
	shfl.sync.bfly.b32	%r98|%p20, %r97, 4, 31, -1;
	mov.b32 	%f79, %r98;
	add.f32 	%f80, %f78, %f79;
	mov.b32 	%r99, %f80;
	shfl.sync.bfly.b32	%r100|%p21, %r99, 2, 31, -1;
	mov.b32 	%f81, %r100;
	add.f32 	%f82, %f80, %f81;
	mov.b32 	%r101, %f82;
	shfl.sync.bfly.b32	%r102|%p22, %r101, 1, 31, -1;
	mov.b32 	%f83, %r102;
	add.f32 	%f14, %f82, %f83;
	@%p17 bra 	$L__BB1_17;
	st.shared.f32 	[_ZZ16block_reduce_sumfE9warp_sums], %f14;
$L__BB1_17:
	bar.sync 	0;
	setp.ne.s32 	%p23, %r132, 0;
	@%p23 bra 	$L__BB1_19;
	ld.shared.f32 	%f84, [_ZZ16block_reduce_sumfE9warp_sums];
	cvt.rn.f32.s32 	%f85, %r56;
	div.rn.f32 	%f86, %f84, %f85;
	add.f32 	%f87, %f16, %f86;
	rsqrt.approx.f32 	%f88, %f87;
	st.shared.f32 	[_ZZ13rms_norm_fp16E9s_inv_rms], %f88;
$L__BB1_19:
	setp.ge.s32 	%p24, %r132, %r2;
	bar.sync 	0;
	ld.shared.f32 	%f15, [_ZZ13rms_norm_fp16E9s_inv_rms];
	@%p24 bra 	$L__BB1_26;
	add.s32 	%r103, %r132, %r32;
	max.u32 	%r104, %r2, %r103;
	setp.lt.u32 	%p25, %r103, %r2;
	selp.u32 	%r105, 1, 0, %p25;
	add.s32 	%r106, %r103, %r105;
	sub.s32 	%r107, %r104, %r106;
	div.u32 	%r108, %r107, %r32;
	add.s32 	%r33, %r108, %r105;
	and.b32  	%r109, %r33, 3;
	setp.eq.s32 	%p26, %r109, 3;
	@%p26 bra 	$L__BB1_23;
	add.s32 	%r110, %r33, 1;
	and.b32  	%r111, %r110, 3;
	neg.s32 	%r126, %r111;
	add.s64 	%rd34, %rd18, %rd2;
	add.s64 	%rd9, %rd34, 4;
	mul.wide.u32 	%rd59, %r132, 8;
	mul.wide.u32 	%rd11, %r32, 8;
	mad.lo.s32 	%r132, %r32, %r111, %r132;
$L__BB1_22:
	.pragma "nounroll";
	add.s64 	%rd35, %rd9, %rd59;
	ld.global.nc.u16 	%rs22, [%rd35+-4];
	// begin inline asm
	{  cvt.f32.f16 %f89, %rs22;}

	// end inline asm
	ld.global.nc.u16 	%rs23, [%rd35+-2];
	// begin inline asm
	{  cvt.f32.f16 %f90, %rs23;}

	// end inline asm
	ld.global.nc.u16 	%rs24, [%rd35];
	// begin inline asm
	{  cvt.f32.f16 %f91, %rs24;}

	// end inline asm
	ld.global.nc.u16 	%rs25, [%rd35+2];
	// begin inline asm
	{  cvt.f32.f16 %f92, %rs25;}

	// end inline asm
	add.s64 	%rd36, %rd1, %rd59;
	ld.global.nc.u16 	%rs26, [%rd36];
	// begin inline asm
	{  cvt.f32.f16 %f93, %rs26;}

	// end inline asm
	ld.global.nc.u16 	%rs27, [%rd36+2];
	// begin inline asm
	{  cvt.f32.f16 %f94, %rs27;}

	// end inline asm
	ld.global.nc.u16 	%rs28, [%rd36+4];
	// begin inline asm
	{  cvt.f32.f16 %f95, %rs28;}

	// end inline asm
	ld.global.nc.u16 	%rs29, [%rd36+6];
	// begin inline asm
	{  cvt.f32.f16 %f96, %rs29;}

	// end inline asm
	mul.f32 	%f101, %f15, %f89;
	mul.f32 	%f97, %f101, %f93;
	// begin inline asm
	{  cvt.rn.f16.f32 %rs30, %f97;}

	// end inline asm
	add.s64 	%rd37, %rd4, %rd59;
	st.global.u16 	[%rd37], %rs30;
	mul.f32 	%f102, %f15, %f90;
	mul.f32 	%f98, %f102, %f94;
	// begin inline asm
	{  cvt.rn.f16.f32 %rs31, %f98;}

	// end inline asm
	st.global.u16 	[%rd37+2], %rs31;
	mul.f32 	%f103, %f15, %f91;
	mul.f32 	%f99, %f103, %f95;
	// begin inline asm
	{  cvt.rn.f16.f32 %rs32, %f99;}

	// end inline asm
	st.global.u16 	[%rd37+4], %rs32;
	mul.f32 	%f104, %f15, %f92;
	mul.f32 	%f100, %f104, %f96;
	// begin inline asm
	{  cvt.rn.f16.f32 %rs33, %f100;}

	// end inline asm
	st.global.u16 	[%rd37+6], %rs33;
	add.s32 	%r126, %r126, 1;
	setp.ne.s32 	%p27, %r126, 0;
	add.s64 	%rd59, %rd59, %rd11;
	@%p27 bra 	$L__BB1_22;
$L__BB1_23:
	setp.lt.u32 	%p28, %r33, 3;
	@%p28 bra 	$L__BB1_26;
	shl.b32 	%r112, %r32, 3;
	shl.b32 	%r128, %r132, 2;
	add.s32 	%r131, %r112, %r128;
	shl.b32 	%r41, %r32, 4;
	mad.lo.s32 	%r130, %r32, 12, %r128;
	add.s32 	%r113, %r32, %r132;
	shl.b32 	%r129, %r113, 2;
$L__BB1_25:
	mul.wide.u32 	%rd38, %r128, 2;
	add.s64 	%rd39, %rd3, %rd38;
	ld.global.nc.u16 	%rs34, [%rd39];
	// begin inline asm
	{  cvt.f32.f16 %f105, %rs34;}

	// end inline asm
	ld.global.nc.u16 	%rs35, [%rd39+2];
	// begin inline asm
	{  cvt.f32.f16 %f106, %rs35;}

	// end inline asm
	ld.global.nc.u16 	%rs36, [%rd39+4];
	// begin inline asm
	{  cvt.f32.f16 %f107, %rs36;}

	// end inline asm
	ld.global.nc.u16 	%rs37, [%rd39+6];
	// begin inline asm
	{  cvt.f32.f16 %f108, %rs37;}

	// end inline asm
	add.s64 	%rd40, %rd1, %rd38;
	ld.global.nc.u16 	%rs38, [%rd40];
	// begin inline asm
	{  cvt.f32.f16 %f109, %rs38;}

	// end inline asm
	ld.global.nc.u16 	%rs39, [%rd40+2];
	// begin inline asm
	{  cvt.f32.f16 %f110, %rs39;}

	// end inline asm
	ld.global.nc.u16 	%rs40, [%rd40+4];
	// begin inline asm
	{  cvt.f32.f16 %f111, %rs40;}

	// end inline asm
	ld.global.nc.u16 	%rs41, [%rd40+6];
	// begin inline asm
	{  cvt.f32.f16 %f112, %rs41;}

	// end inline asm
	mul.f32 	%f153, %f15, %f105;
	mul.f32 	%f113, %f153, %f109;
	// begin inline asm
	{  cvt.rn.f16.f32 %rs42, %f113;}

	// end inline asm
	add.s64 	%rd41, %rd4, %rd38;
	st.global.u16 	[%rd41], %rs42;
	mul.f32 	%f154, %f15, %f106;
	mul.f32 	%f114, %f154, %f110;
	// begin inline asm
	{  cvt.rn.f16.f32 %rs43, %f114;}

	// end inline asm
	st.global.u16 	[%rd41+2], %rs43;
	mul.f32 	%f155, %f15, %f107;
	mul.f32 	%f115, %f155, %f111;
	// begin inline asm
	{  cvt.rn.f16.f32 %rs44, %f115;}

	// end inline asm
	st.global.u16 	[%rd41+4], %rs44;
	mul.f32 	%f156, %f15, %f108;
	mul.f32 	%f116, %f156, %f112;
	// begin inline asm
	{  cvt.rn.f16.f32 %rs45, %f116;}

	// end inline asm
	st.global.u16 	[%rd41+6], %rs45;
	add.s32 	%r114, %r132, %r32;
	mul.wide.u32 	%rd42, %r129, 2;
	add.s64 	%rd43, %rd3, %rd42;
	ld.global.nc.u16 	%rs46, [%rd43];
	// begin inline asm
	{  cvt.f32.f16 %f117, %rs46;}

	// end inline asm
	ld.global.nc.u16 	%rs47, [%rd43+2];
	// begin inline asm
	{  cvt.f32.f16 %f118, %rs47;}

	// end inline asm
	ld.global.nc.u16 	%rs48, [%rd43+4];
	// begin inline asm
	{  cvt.f32.f16 %f119, %rs48;}

	// end inline asm
	ld.global.nc.u16 	%rs49, [%rd43+6];
	// begin inline asm
	{  cvt.f32.f16 %f120, %rs49;}

	// end inline asm
	add.s64 	%rd44, %rd1, %rd42;
	ld.global.nc.u16 	%rs50, [%rd44];
	// begin inline asm
	{  cvt.f32.f16 %f121, %rs50;}

	// end inline asm
	ld.global.nc.u16 	%rs51, [%rd44+2];
	// begin inline asm
	{  cvt.f32.f16 %f122, %rs51;}

	// end inline asm
	ld.global.nc.u16 	%rs52, [%rd44+4];
	// begin inline asm
	{  cvt.f32.f16 %f123, %rs52;}

	// end inline asm
	ld.global.nc.u16 	%rs53, [%rd44+6];
	// begin inline asm
	{  cvt.f32.f16 %f124, %rs53;}

	// end inline asm
	mul.f32 	%f157, %f15, %f117;
	mul.f32 	%f125, %f157, %f121;
	// begin inline asm
	{  cvt.rn.f16.f32 %rs54, %f125;}

	// end inline asm
	add.s64 	%rd45, %rd4, %rd42;
	st.global.u16 	[%rd45], %rs54;
	mul.f32 	%f158, %f15, %f118;
	mul.f32 	%f126, %f158, %f122;
	// begin inline asm
	{  cvt.rn.f16.f32 %rs55, %f126;}

	// end inline asm
	st.global.u16 	[%rd45+2], %rs55;
	mul.f32 	%f159, %f15, %f119;
	mul.f32 	%f127, %f159, %f123;
	// begin inline asm
	{  cvt.rn.f16.f32 %rs56, %f127;}

	// end inline asm
	st.global.u16 	[%rd45+4], %rs56;
	mul.f32 	%f160, %f15, %f120;
	mul.f32 	%f128, %f160, %f124;
	// begin inline asm
	{  cvt.rn.f16.f32 %rs57, %f128;}

	// end inline asm
	st.global.u16 	[%rd45+6], %rs57;
	add.s32 	%r115, %r114, %r32;
	mul.wide.u32 	%rd46, %r131, 2;
	add.s64 	%rd47, %rd3, %rd46;
	ld.global.nc.u16 	%rs58, [%rd47];
	// begin inline asm
	{  cvt.f32.f16 %f129, %rs58;}

	// end inline asm
	ld.global.nc.u16 	%rs59, [%rd47+2];
	// begin inline asm
	{  cvt.f32.f16 %f130, %rs59;}

	// end inline asm
	ld.global.nc.u16 	%rs60, [%rd47+4];
	// begin inline asm
	{  cvt.f32.f16 %f131, %rs60;}

	// end inline asm
	ld.global.nc.u16 	%rs61, [%rd47+6];
	// begin inline asm
	{  cvt.f32.f16 %f132, %rs61;}

	// end inline asm
	add.s64 	%rd48, %rd1, %rd46;
	ld.global.nc.u16 	%rs62, [%rd48];
	// begin inline asm
	{  cvt.f32.f16 %f133, %rs62;}

	// end inline asm
	ld.global.nc.u16 	%rs63, [%rd48+2];
	// begin inline asm
	{  cvt.f32.f16 %f134, %rs63;}

	// end inline asm
	ld.global.nc.u16 	%rs64, [%rd48+4];
	// begin inline asm
	{  cvt.f32.f16 %f135, %rs64;}

	// end inline asm
	ld.global.nc.u16 	%rs65, [%rd48+6];
	// begin inline asm
	{  cvt.f32.f16 %f136, %rs65;}

	// end inline asm
	mul.f32 	%f161, %f15, %f129;
	mul.f32 	%f137, %f161, %f133;
	// begin inline asm
	{  cvt.rn.f16.f32 %rs66, %f137;}

	// end inline asm
	add.s64 	%rd49, %rd4, %rd46;
	st.global.u16 	[%rd49], %rs66;
	mul.f32 	%f162, %f15, %f130;
	mul.f32 	%f138, %f162, %f134;
	// begin inline asm
	{  cvt.rn.f16.f32 %rs67, %f138;}

	// end inline asm
	st.global.u16 	[%rd49+2], %rs67;
	mul.f32 	%f163, %f15, %f131;
	mul.f32 	%f139, %f163, %f135;
	// begin inline asm
	{  cvt.rn.f16.f32 %rs68, %f139;}

	// end inline asm
	st.global.u16 	[%rd49+4], %rs68;
	mul.f32 	%f164, %f15, %f132;
	mul.f32 	%f140, %f164, %f136;
	// begin inline asm
	{  cvt.rn.f16.f32 %rs69, %f140;}

	// end inline asm
	st.global.u16 	[%rd49+6], %rs69;
	add.s32 	%r116, %r115, %r32;
	mul.wide.u32 	%rd50, %r130, 2;
	add.s64 	%rd51, %rd3, %rd50;
	ld.global.nc.u16 	%rs70, [%rd51];
	// begin inline asm
	{  cvt.f32.f16 %f141, %rs70;}

	// end inline asm
	ld.global.nc.u16 	%rs71, [%rd51+2];
	// begin inline asm
	{  cvt.f32.f16 %f142, %rs71;}

	// end inline asm
	ld.global.nc.u16 	%rs72, [%rd51+4];
	// begin inline asm
	{  cvt.f32.f16 %f143, %rs72;}

	// end inline asm
	ld.global.nc.u16 	%rs73, [%rd51+6];
	// begin inline asm
	{  cvt.f32.f16 %f144, %rs73;}

	// end inline asm
	add.s64 	%rd52, %rd1, %rd50;
	ld.global.nc.u16 	%rs74, [%rd52];
	// begin inline asm
	{  cvt.f32.f16 %f145, %rs74;}

	// end inline asm
	ld.global.nc.u16 	%rs75, [%rd52+2];
	// begin inline asm
	{  cvt.f32.f16 %f146, %rs75;}

	// end inline asm
	ld.global.nc.u16 	%rs76, [%rd52+4];
	// begin inline asm
	{  cvt.f32.f16 %f147, %rs76;}

	// end inline asm
	ld.global.nc.u16 	%rs77, [%rd52+6];
	// begin inline asm
	{  cvt.f32.f16 %f148, %rs77;}

	// end inline asm
	mul.f32 	%f165, %f15, %f141;
	mul.f32 	%f149, %f165, %f145;
	// begin inline asm
	{  cvt.rn.f16.f32 %rs78, %f149;}

	// end inline asm
	add.s64 	%rd53, %rd4, %rd50;
	st.global.u16 	[%rd53], %rs78;
	mul.f32 	%f166, %f15, %f142;
	mul.f32 	%f150, %f166, %f146;
	// begin inline asm
	{  cvt.rn.f16.f32 %rs79, %f150;}

	// end inline asm
	st.global.u16 	[%rd53+2], %rs79;
	mul.f32 	%f167, %f15, %f143;
	mul.f32 	%f151, %f167, %f147;
	// begin inline asm
	{  cvt.rn.f16.f32 %rs80, %f151;}

	// end inline asm
	st.global.u16 	[%rd53+4], %rs80;
	mul.f32 	%f168, %f15, %f144;
	mul.f32 	%f152, %f168, %f148;
	// begin inline asm
	{  cvt.rn.f16.f32 %rs81, %f152;}

	// end inline asm
	st.global.u16 	[%rd53+6], %rs81;
	add.s32 	%r132, %r116, %r32;
	add.s32 	%r131, %r131, %r41;
	add.s32 	%r130, %r130, %r41;
	add.s32 	%r129, %r129, %r41;
	add.s32 	%r128, %r128, %r41;
	setp.lt.s32 	%p29, %r132, %r2;
	@%p29 bra 	$L__BB1_25;
$L__BB1_26:
	setp.ge.s32 	%p30, %r133, %r56;
	@%p30 bra 	$L__BB1_28;
$L__BB1_27:
	mul.wide.s32 	%rd54, %r133, 2;
	add.s64 	%rd55, %rd3, %rd54;
	ld.global.nc.u16 	%rs82, [%rd55];
	// begin inline asm
	{  cvt.f32.f16 %f169, %rs82;}

	// end inline asm
	add.s64 	%rd56, %rd1, %rd54;
	ld.global.nc.u16 	%rs83, [%rd56];
	// begin inline asm
	{  cvt.f32.f16 %f170, %rs83;}

	// end inline asm
	mul.f32 	%f172, %f15, %f169;
	mul.f32 	%f171, %f172, %f170;
	// begin inline asm
	{  cvt.rn.f16.f32 %rs84, %f171;}

	// end inline asm
	add.s64 	%rd57, %rd4, %rd54;
	st.global.u16 	[%rd57], %rs84;
	add.s32 	%r133, %r133, %r32;
	setp.lt.s32 	%p31, %r133, %r56;
	@%p31 bra 	$L__BB1_27;
$L__BB1_28:
	ret;

}
	// .globl	rms_norm_f32
.visible .entry rms_norm_f32(
	.param .u64 .ptr .align 1 rms_norm_f32_param_0,
	.param .u64 .ptr .align 1 rms_norm_f32_param_1,
	.param .u64 .ptr .align 1 rms_norm_f32_param_2,
	.param .f32 rms_norm_f32_param_3,
	.param .u32 rms_norm_f32_param_4
)
{
	.reg .pred 	%p<20>;
	.reg .b32 	%r<41>;
	.reg .b32 	%f<44>;
	.reg .b64 	%rd<19>;
	// demoted variable
	.shared .align 4 .f32 _ZZ12rms_norm_f32E9s_inv_rms;
	ld.param.u64 	%rd5, [rms_norm_f32_param_0];
	ld.param.u64 	%rd7, [rms_norm_f32_param_1];
	ld.param.u64 	%rd6, [rms_norm_f32_param_2];
	ld.param.f32 	%f9, [rms_norm_f32_param_3];
	ld.param.u32 	%r9, [rms_norm_f32_param_4];
	cvta.to.global.u64 	%rd8, %rd7;
	mov.u32 	%r10, %ctaid.x;
	mul.lo.s32 	%r11, %r9, %r10;
	cvt.s64.s32 	%rd1, %r11;
	mul.wide.s32 	%rd9, %r11, 4;
	add.s64 	%rd2, %rd8, %rd9;
	mov.u32 	%r40, %tid.x;
	setp.ge.s32 	%p1, %r40, %r9;
	mov.f32 	%f42, 0f00000000;
	@%p1 bra 	$L__BB2_3;
	mov.f32 	%f42, 0f00000000;
	mov.u32 	%r2, %ntid.x;
	mov.u32 	%r39, %r40;
$L__BB2_2:
	mul.wide.s32 	%rd10, %r39, 4;
	add.s64 	%rd11, %rd2, %rd10;
	ld.global.nc.f32 	%f12, [%rd11];
	fma.rn.f32 	%f42, %f12, %f12, %f42;
	add.s32 	%r39, %r39, %r2;
	setp.lt.s32 	%p2, %r39, %r9;
	@%p2 bra 	$L__BB2_2;
$L__BB2_3:
	and.b32  	%r5, %r40, 31;
	mov.u32 	%r6, %ntid.x;
	mov.b32 	%r12, %f42;
	shfl.sync.bfly.b32	%r13|%p3, %r12, 16, 31, -1;
	mov.b32 	%f13, %r13;
	add.f32 	%f14, %f42, %f13;
	mov.b32 	%r14, %f14;
	shfl.sync.bfly.b32	%r15|%p4, %r14, 8, 31, -1;
	mov.b32 	%f15, %r15;
	add.f32 	%f16, %f14, %f15;
	mov.b32 	%r16, %f16;
	shfl.sync.bfly.b32	%r17|%p5, %r16, 4, 31, -1;
	mov.b32 	%f17, %r17;
	add.f32 	%f18, %f16, %f17;
	mov.b32 	%r18, %f18;
	shfl.sync.bfly.b32	%r19|%p6, %r18, 2, 31, -1;
	mov.b32 	%f19, %r19;
	add.f32 	%f20, %f18, %f19;
	mov.b32 	%r20, %f20;
	shfl.sync.bfly.b32	%r21|%p7, %r20, 1, 31, -1;
	mov.b32 	%f21, %r21;
	add.f32 	%f4, %f20, %f21;
	setp.ne.s32 	%p8, %r5, 0;
	@%p8 bra 	$L__BB2_5;
	shr.u32 	%r22, %r40, 3;
	mov.u32 	%r23, _ZZ16block_reduce_sumfE9warp_sums;
	add.s32 	%r24, %r23, %r22;
	st.shared.f32 	[%r24], %f4;
$L__BB2_5:
	bar.sync 	0;
	setp.gt.u32 	%p9, %r40, 31;
	@%p9 bra 	$L__BB2_10;
	shr.u32 	%r25, %r6, 5;
	setp.ge.u32 	%p10, %r5, %r25;
	mov.f32 	%f43, 0f00000000;
	@%p10 bra 	$L__BB2_8;
	shl.b32 	%r26, %r5, 2;
	mov.u32 	%r27, _ZZ16block_reduce_sumfE9warp_sums;
	add.s32 	%r28, %r27, %r26;
	ld.shared.f32 	%f43, [%r28];
$L__BB2_8:
	setp.ne.s32 	%p11, %r5, 0;
	mov.b32 	%r29, %f43;
	shfl.sync.bfly.b32	%r30|%p12, %r29, 16, 31, -1;
	mov.b32 	%f23, %r30;
	add.f32 	%f24, %f43, %f23;
	mov.b32 	%r31, %f24;
	shfl.sync.bfly.b32	%r32|%p13, %r31, 8, 31, -1;
	mov.b32 	%f25, %r32;
	add.f32 	%f26, %f24, %f25;
	mov.b32 	%r33, %f26;
	shfl.sync.bfly.b32	%r34|%p14, %r33, 4, 31, -1;
	mov.b32 	%f27, %r34;
	add.f32 	%f28, %f26, %f27;
	mov.b32 	%r35, %f28;
	shfl.sync.bfly.b32	%r36|%p15, %r35, 2, 31, -1;
	mov.b32 	%f29, %r36;
	add.f32 	%f30, %f28, %f29;
	mov.b32 	%r37, %f30;
	shfl.sync.bfly.b32	%r38|%p16, %r37, 1, 31, -1;
	mov.b32 	%f31, %r38;
	add.f32 	%f7, %f30, %f31;
	@%p11 bra 	$L__BB2_10;
	st.shared.f32 	[_ZZ16block_reduce_sumfE9warp_sums], %f7;
$L__BB2_10:
	bar.sync 	0;
	setp.ne.s32 	%p17, %r40, 0;
	@%p17 bra 	$L__BB2_12;
	ld.shared.f32 	%f32, [_ZZ16block_reduce_sumfE9warp_sums];
	cvt.rn.f32.s32 	%f33, %r9;
	div.rn.f32 	%f34, %f32, %f33;
	add.f32 	%f35, %f9, %f34;
	rsqrt.approx.f32 	%f36, %f35;
	st.shared.f32 	[_ZZ12rms_norm_f32E9s_inv_rms], %f36;
$L__BB2_12:
	setp.ge.s32 	%p18, %r40, %r9;
	bar.sync 	0;
	@%p18 bra 	$L__BB2_15;
	ld.shared.f32 	%f8, [_ZZ12rms_norm_f32E9s_inv_rms];
	cvta.to.global.u64 	%rd3, %rd6;
	cvta.to.global.u64 	%rd4, %rd5;
$L__BB2_14:
	cvt.s64.s32 	%rd12, %r40;
	mul.wide.s32 	%rd13, %r40, 4;
	add.s64 	%rd14, %rd2, %rd13;
	ld.global.nc.f32 	%f37, [%rd14];
	mul.f32 	%f38, %f8, %f37;
	add.s64 	%rd15, %rd3, %rd13;
	ld.global.nc.f32 	%f39, [%rd15];
	mul.f32 	%f40, %f38, %f39;
	add.s64 	%rd16, %rd12, %rd1;
	shl.b64 	%rd17, %rd16, 2;
	add.s64 	%rd18, %rd4, %rd17;
	st.global.f32 	[%rd18], %f40;
	add.s32 	%r40, %r40, %r6;
	setp.lt.s32 	%p19, %r40, %r9;
	@%p19 bra 	$L__BB2_14;
$L__BB2_15:
	ret;

}
	// .globl	fused_add_rms_norm_bf16
.visible .entry fused_add_rms_norm_bf16(
	.param .u64 .ptr .align 1 fused_add_rms_norm_bf16_param_0,
	.param .u64 .ptr .align 1 fused_add_rms_norm_bf16_param_1,
	.param .u64 .ptr .align 1 fused_add_rms_norm_bf16_param_2,
	.param .u64 .ptr .align 1 fused_add_rms_norm_bf16_param_3,
	.param .f32 fused_add_rms_norm_bf16_param_4,
	.param .u32 fused_add_rms_norm_bf16_param_5
)
{
	.reg .pred 	%p<20>;
	.reg .b16 	%rs<7>;
	.reg .b32 	%r<41>;
	.reg .b32 	%f<46>;
	.reg .b64 	%rd<25>;
	// demoted variable
	.shared .align 4 .f32 _ZZ23fused_add_rms_norm_bf16E9s_inv_rms;
	ld.param.u64 	%rd6, [fused_add_rms_norm_bf16_param_0];
	ld.param.u64 	%rd7, [fused_add_rms_norm_bf16_param_1];
	ld.param.u64 	%rd9, [fused_add_rms_norm_bf16_param_2];
	ld.param.u64 	%rd8, [fused_add_rms_norm_bf16_param_3];
	ld.param.f32 	%f9, [fused_add_rms_norm_bf16_param_4];
	ld.param.u32 	%r9, [fused_add_rms_norm_bf16_param_5];
	cvta.to.global.u64 	%rd10, %rd9;
	mov.u32 	%r10, %ctaid.x;
	mul.lo.s32 	%r11, %r9, %r10;
	cvt.s64.s32 	%rd1, %r11;
	mul.wide.s32 	%rd11, %r11, 2;
	add.s64 	%rd2, %rd10, %rd11;
	mov.u32 	%r40, %tid.x;
	setp.ge.s32 	%p1, %r40, %r9;
	mov.f32 	%f44, 0f00000000;
	@%p1 bra 	$L__BB3_3;
	mov.u32 	%r2, %ntid.x;
	cvta.to.global.u64 	%rd3, %rd7;
	mov.f32 	%f44, 0f00000000;
	mov.u32 	%r39, %r40;
$L__BB3_2:
	cvt.s64.s32 	%rd12, %r39;
	mul.wide.s32 	%rd13, %r39, 2;
	add.s64 	%rd14, %rd2, %rd13;
	ld.global.u16 	%rs1, [%rd14];
	// begin inline asm
	{ cvt.f32.bf16 %f12, %rs1;}

	// end inline asm
	add.s64 	%rd15, %rd12, %rd1;
	shl.b64 	%rd16, %rd15, 1;
	add.s64 	%rd17, %rd3, %rd16;
	ld.global.nc.u16 	%rs2, [%rd17];
	// begin inline asm
	{ cvt.f32.bf16 %f13, %rs2;}

	// end inline asm
	add.f32 	%f14, %f12, %f13;
	// begin inline asm
	{  cvt.rn.bf16.f32 %rs3, %f14;}

	// end inline asm
	st.global.u16 	[%rd14], %rs3;
	fma.rn.f32 	%f44, %f14, %f14, %f44;
	add.s32 	%r39, %r39, %r2;
	setp.lt.s32 	%p2, %r39, %r9;
	@%p2 bra 	$L__BB3_2;
$L__BB3_3:
	and.b32  	%r5, %r40, 31;
	mov.u32 	%r6, %ntid.x;
	mov.b32 	%r12, %f44;
	shfl.sync.bfly.b32	%r13|%p3, %r12, 16, 31, -1;
	mov.b32 	%f15, %r13;
	add.f32 	%f16, %f44, %f15;
	mov.b32 	%r14, %f16;
	shfl.sync.bfly.b32	%r15|%p4, %r14, 8, 31, -1;
	mov.b32 	%f17, %r15;
	add.f32 	%f18, %f16, %f17;
	mov.b32 	%r16, %f18;
	shfl.sync.bfly.b32	%r17|%p5, %r16, 4, 31, -1;
	mov.b32 	%f19, %r17;
	add.f32 	%f20, %f18, %f19;
	mov.b32 	%r18, %f20;
	shfl.sync.bfly.b32	%r19|%p6, %r18, 2, 31, -1;
	mov.b32 	%f21, %r19;
	add.f32 	%f22, %f20, %f21;
	mov.b32 	%r20, %f22;
	shfl.sync.bfly.b32	%r21|%p7, %r20, 1, 31, -1;
	mov.b32 	%f23, %r21;
	add.f32 	%f4, %f22, %f23;
	setp.ne.s32 	%p8, %r5, 0;
	@%p8 bra 	$L__BB3_5;
	shr.u32 	%r22, %r40, 3;
	mov.u32 	%r23, _ZZ16block_reduce_sumfE9warp_sums;
	add.s32 	%r24, %r23, %r22;
	st.shared.f32 	[%r24], %f4;
$L__BB3_5:
	bar.sync 	0;
	setp.gt.u32 	%p9, %r40, 31;
	@%p9 bra 	$L__BB3_10;
	shr.u32 	%r25, %r6, 5;
	setp.ge.u32 	%p10, %r5, %r25;
	mov.f32 	%f45, 0f00000000;
	@%p10 bra 	$L__BB3_8;
	shl.b32 	%r26, %r5, 2;
	mov.u32 	%r27, _ZZ16block_reduce_sumfE9warp_sums;
	add.s32 	%r28, %r27, %r26;
	ld.shared.f32 	%f45, [%r28];
$L__BB3_8:
	setp.ne.s32 	%p11, %r5, 0;
	mov.b32 	%r29, %f45;
	shfl.sync.bfly.b32	%r30|%p12, %r29, 16, 31, -1;
	mov.b32 	%f25, %r30;
	add.f32 	%f26, %f45, %f25;
	mov.b32 	%r31, %f26;
	shfl.sync.bfly.b32	%r32|%p13, %r31, 8, 31, -1;
	mov.b32 	%f27, %r32;
	add.f32 	%f28, %f26, %f27;
	mov.b32 	%r33, %f28;
	shfl.sync.bfly.b32	%r34|%p14, %r33, 4, 31, -1;
	mov.b32 	%f29, %r34;
	add.f32 	%f30, %f28, %f29;
	mov.b32 	%r35, %f30;
	shfl.sync.bfly.b32	%r36|%p15, %r35, 2, 31, -1;
	mov.b32 	%f31, %r36;
	add.f32 	%f32, %f30, %f31;
	mov.b32 	%r37, %f32;
	shfl.sync.bfly.b32	%r38|%p16, %r37, 1, 31, -1;
	mov.b32 	%f33, %r38;
	add.f32 	%f7, %f32, %f33;
	@%p11 bra 	$L__BB3_10;
	st.shared.f32 	[_ZZ16block_reduce_sumfE9warp_sums], %f7;
$L__BB3_10:
	bar.sync 	0;
	setp.ne.s32 	%p17, %r40, 0;
	@%p17 bra 	$L__BB3_12;
	ld.shared.f32 	%f34, [_ZZ16block_reduce_sumfE9warp_sums];
	cvt.rn.f32.s32 	%f35, %r9;
	div.rn.f32 	%f36, %f34, %f35;
	add.f32 	%f37, %f9, %f36;
	rsqrt.approx.f32 	%f38, %f37;
	st.shared.f32 	[_ZZ23fused_add_rms_norm_bf16E9s_inv_rms], %f38;
$L__BB3_12:
	setp.ge.s32 	%p18, %r40, %r9;
	bar.sync 	0;
	@%p18 bra 	$L__BB3_15;
	ld.shared.f32 	%f8, [_ZZ23fused_add_rms_norm_bf16E9s_inv_rms];
	cvta.to.global.u64 	%rd4, %rd8;
	cvta.to.global.u64 	%rd5, %rd6;
$L__BB3_14:
	cvt.s64.s32 	%rd18, %r40;
	mul.wide.s32 	%rd19, %r40, 2;
	add.s64 	%rd20, %rd2, %rd19;
	ld.global.u16 	%rs4, [%rd20];
	// begin inline asm
	{ cvt.f32.bf16 %f39, %rs4;}

	// end inline asm
	add.s64 	%rd21, %rd4, %rd19;
	ld.global.nc.u16 	%rs5, [%rd21];
	// begin inline asm
	{ cvt.f32.bf16 %f40, %rs5;}

	// end inline asm
	mul.f32 	%f42, %f8, %f39;
	mul.f32 	%f41, %f42, %f40;
	// begin inline asm
	{  cvt.rn.bf16.f32 %rs6, %f41;}

	// end inline asm
	add.s64 	%rd22, %rd18, %rd1;
	shl.b64 	%rd23, %rd22, 1;
	add.s64 	%rd24, %rd5, %rd23;
	st.global.u16 	[%rd24], %rs6;
	add.s32 	%r40, %r40, %r6;
	setp.lt.s32 	%p19, %r40, %r9;
	@%p19 bra 	$L__BB3_14;
$L__BB3_15:
	ret;

}


// ===== COMPILED SASS (sm_100) =====

	.target	sm_100

	.elftype	@"ET_EXEC"


//--------------------- .note.nv.tkinfo           --------------------------
	.section	.note.nv.tkinfo,"",@"SHT_NOTE"
	.sectionflags	@"SHF_NOTE_NV_TKINFO"
	.tkinfo
        /*0018*/ 	.word	0x00000002
        /*0030*/ 	.string	""
        /*0030*/ 	.string	"ptxas"
        /*0030*/ 	.string	"Cuda compilation tools, release 13.0, V13.0.88"
        /*0030*/ 	.string	"Build cuda_13.0.r13.0/compiler.36424714_0"
        /*0030*/ 	.string	"-arch sm_100 -m 64 "



//--------------------- .note.nv.cuinfo           --------------------------
	.section	.note.nv.cuinfo,"",@"SHT_NOTE"
	.sectionflags	@"SHF_NOTE_NV_CUINFO"
        /*0018*/ 	.short	0x0002
        /*001a*/ 	.short	0x0064
        /*001c*/ 	.short	0x0082
	.zero		2


//--------------------- .nv.info                  --------------------------
	.section	.nv.info,"",@"SHT_CUDA_INFO"
	.align	4


	//----- nvinfo : EIATTR_REGCOUNT
	.align		4
        /*0000*/ 	.byte	0x04, 0x2f
        /*0002*/ 	.short	(.L_1 - .L_0)
	.align		4
.L_0:
        /*0004*/ 	.word	index@(rms_norm_bf16)
        /*0008*/ 	.word	0x00000020


	//----- nvinfo : EIATTR_FRAME_SIZE
	.align		4
.L_1:
        /*000c*/ 	.byte	0x04, 0x11
        /*000e*/ 	.short	(.L_3 - .L_2)
	.align		4
.L_2:
        /*0010*/ 	.word	index@($__internal_3_$__cuda_sm3x_div_rn_noftz_f32_slowpath)
        /*0014*/ 	.word	0x00000000


	//----- nvinfo : EIATTR_FRAME_SIZE
	.align		4
.L_3:
        /*0018*/ 	.byte	0x04, 0x11
        /*001a*/ 	.short	(.L_5 - .L_4)
	.align		4
.L_4:
        /*001c*/ 	.word	index@(rms_norm_bf16)
        /*0020*/ 	.word	0x00000000


	//----- nvinfo : EIATTR_REGCOUNT
	.align		4
.L_5:
        /*0024*/ 	.byte	0x04, 0x2f
        /*0026*/ 	.short	(.L_7 - .L_6)
	.align		4
.L_6:
        /*0028*/ 	.word	index@(rms_norm_fp16)
        /*002c*/ 	.word	0x00000020


	//----- nvinfo : EIATTR_FRAME_SIZE
	.align		4
.L_7:
        /*0030*/ 	.byte	0x04, 0x11
        /*0032*/ 	.short	(.L_9 - .L_8)
	.align		4
.L_8:
        /*0034*/ 	.word	index@($__internal_2_$__cuda_sm3x_div_rn_noftz_f32_slowpath)
        /*0038*/ 	.word	0x00000000


	//----- nvinfo : EIATTR_FRAME_SIZE
	.align		4
.L_9:
        /*003c*/ 	.byte	0x04, 0x11
        /*003e*/ 	.short	(.L_11 - .L_10)
	.align		4
.L_10:
        /*0040*/ 	.word	index@(rms_norm_fp16)
        /*0044*/ 	.word	0x00000000


	//----- nvinfo : EIATTR_REGCOUNT
	.align		4
.L_11:
        /*0048*/ 	.byte	0x04, 0x2f
        /*004a*/ 	.short	(.L_13 - .L_12)
	.align		4
.L_12:
        /*004c*/ 	.word	index@(rms_norm_f32)
        /*0050*/ 	.word	0x00000012


	//----- nvinfo : EIATTR_FRAME_SIZE
	.align		4
.L_13:
        /*0054*/ 	.byte	0x04, 0x11
        /*0056*/ 	.short	(.L_15 - .L_14)
	.align		4
.L_14:
        /*0058*/ 	.word	index@($__internal_1_$__cuda_sm3x_div_rn_noftz_f32_slowpath)
        /*005c*/ 	.word	0x00000000


	//----- nvinfo : EIATTR_FRAME_SIZE
	.align		4
.L_15:
        /*0060*/ 	.byte	0x04, 0x11
        /*0062*/ 	.short	(.L_17 - .L_16)
	.align		4
.L_16:
        /*0064*/ 	.word	index@(rms_norm_f32)
        /*0068*/ 	.word	0x00000000


	//----- nvinfo : EIATTR_REGCOUNT
	.align		4
.L_17:
        /*006c*/ 	.byte	0x04, 0x2f
        /*006e*/ 	.short	(.L_19 - .L_18)
	.align		4
.L_18:
        /*0070*/ 	.word	index@(fused_add_rms_norm_bf16)
        /*0074*/ 	.word	0x00000014


	//----- nvinfo : EIATTR_FRAME_SIZE
	.align		4
.L_19:
        /*0078*/ 	.byte	0x04, 0x11
        /*007a*/ 	.short	(.L_21 - .L_20)
	.align		4
.L_20:
        /*007c*/ 	.word	index@($__internal_0_$__cuda_sm3x_div_rn_noftz_f32_slowpath)
        /*0080*/ 	.word	0x00000000


	//----- nvinfo : EIATTR_FRAME_SIZE
	.align		4
.L_21:
        /*0084*/ 	.byte	0x04, 0x11
        /*0086*/ 	.short	(.L_23 - .L_22)
	.align		4
.L_22:
        /*0088*/ 	.word	index@(fused_add_rms_norm_bf16)
        /*008c*/ 	.word	0x00000000


	//----- nvinfo : EIATTR_MIN_STACK_SIZE
	.align		4
.L_23:
        /*0090*/ 	.byte	0x04, 0x12
        /*0092*/ 	.short	(.L_25 - .L_24)
	.align		4
.L_24:
        /*0094*/ 	.word	index@(fused_add_rms_norm_bf16)
        /*0098*/ 	.word	0x00000000


	//----- nvinfo : EIATTR_MIN_STACK_SIZE
	.align		4
.L_25:
        /*009c*/ 	.byte	0x04, 0x12
        /*009e*/ 	.short	(.L_27 - .L_26)
	.align		4
.L_26:
        /*00a0*/ 	.word	index@(rms_norm_f32)
        /*00a4*/ 	.word	0x00000000


	//----- nvinfo : EIATTR_MIN_STACK_SIZE
	.align		4
.L_27:
        /*00a8*/ 	.byte	0x04, 0x12
        /*00aa*/ 	.short	(.L_29 - .L_28)
	.align		4
.L_28:
        /*00ac*/ 	.word	index@(rms_norm_fp16)
        /*00b0*/ 	.word	0x00000000


	//----- nvinfo : EIATTR_MIN_STACK_SIZE
	.align		4
.L_29:
        /*00b4*/ 	.byte	0x04, 0x12
        /*00b6*/ 	.short	(.L_31 - .L_30)
	.align		4
.L_30:
        /*00b8*/ 	.word	index@(rms_norm_bf16)
        /*00bc*/ 	.word	0x00000000
.L_31:


//--------------------- .nv.compat                --------------------------
	.section	.nv.compat,"",@"SHT_CUDA_COMPAT_INFO"
	.align	4
        /*0000*/ 	.byte	0x02, 0x09, 0x00, 0x00, 0x02, 0x02, 0x01, 0x00, 0x02, 0x05, 0x05, 0x00, 0x03, 0x07, 0x01, 0x01
        /*0010*/ 	.byte	0x02, 0x03, 0x00, 0x00, 0x02, 0x06, 0x01, 0x00, 0x04, 0x0b, 0x08, 0x00, 0x01, 0x00, 0x00, 0x00
        /*0020*/ 	.byte	0x00, 0x00, 0x00, 0x00


//--------------------- .nv.info.fused_add_rms_norm_bf16 --------------------------
	.section	.nv.info.fused_add_rms_norm_bf16,"",@"SHT_CUDA_INFO"
	.sectionflags	@""
	.align	4


	//----- nvinfo : EIATTR_CUDA_API_VERSION
	.align		4
        /*0000*/ 	.byte	0x04, 0x37
        /*0002*/ 	.short	(.L_33 - .L_32)
.L_32:
        /*0004*/ 	.word	0x00000082


	//----- nvinfo : EIATTR_KPARAM_INFO
	.align		4
.L_33:
        /*0008*/ 	.byte	0x04, 0x17
        /*000a*/ 	.short	(.L_35 - .L_34)
.L_34:
        /*000c*/ 	.word	0x00000000
        /*0010*/ 	.short	0x0005
        /*0012*/ 	.short	0x0024
        /*0014*/ 	.byte	0x00, 0xf0, 0x11, 0x00


	//----- nvinfo : EIATTR_KPARAM_INFO
	.align		4
.L_35:
        /*0018*/ 	.byte	0x04, 0x17
        /*001a*/ 	.short	(.L_37 - .L_36)
.L_36:
        /*001c*/ 	.word	0x00000000
        /*0020*/ 	.short	0x0004
        /*0022*/ 	.short	0x0020
        /*0024*/ 	.byte	0x00, 0xf0, 0x11, 0x00


	//----- nvinfo : EIATTR_KPARAM_INFO
	.align		4
.L_37:
        /*0028*/ 	.byte	0x04, 0x17
        /*002a*/ 	.short	(.L_39 - .L_38)
.L_38:
        /*002c*/ 	.word	0x00000000
        /*0030*/ 	.short	0x0003
        /*0032*/ 	.short	0x0018
        /*0034*/ 	.byte	0x00, 0xf5, 0x21, 0x00


	//----- nvinfo : EIATTR_KPARAM_INFO
	.align		4
.L_39:
        /*0038*/ 	.byte	0x04, 0x17
        /*003a*/ 	.short	(.L_41 - .L_40)
.L_40:
        /*003c*/ 	.word	0x00000000
        /*0040*/ 	.short	0x0002
        /*0042*/ 	.short	0x0010
        /*0044*/ 	.byte	0x00, 0xf5, 0x21, 0x00


	//----- nvinfo : EIATTR_KPARAM_INFO
	.align		4
.L_41:
        /*0048*/ 	.byte	0x04, 0x17
        /*004a*/ 	.short	(.L_43 - .L_42)
.L_42:
        /*004c*/ 	.word	0x00000000
        /*0050*/ 	.short	0x0001
        /*0052*/ 	.short	0x0008
        /*0054*/ 	.byte	0x00, 0xf5, 0x21, 0x00


	//----- nvinfo : EIATTR_KPARAM_INFO
	.align		4
.L_43:
        /*0058*/ 	.byte	0x04, 0x17
        /*005a*/ 	.short	(.L_45 - .L_44)
.L_44:
        /*005c*/ 	.word	0x00000000
        /*0060*/ 	.short	0x0000
        /*0062*/ 	.short	0x0000
        /*0064*/ 	.byte	0x00, 0xf5, 0x21, 0x00


	//----- nvinfo : EIATTR_SPARSE_MMA_MASK
	.align		4
.L_45:
        /*0068*/ 	.byte	0x03, 0x50
        /*006a*/ 	.short	0x0000


	//----- nvinfo : EIATTR_MAXREG_COUNT
	.align		4
        /*006c*/ 	.byte	0x03, 0x1b
        /*006e*/ 	.short	0x00ff


	//----- nvinfo : EIATTR_NUM_BARRIERS
	.align		4
        /*0070*/ 	.byte	0x02, 0x4c
        /*0072*/ 	.byte	0x01
	.zero		1


	//----- nvinfo : EIATTR_MERCURY_ISA_VERSION
	.align		4
        /*0074*/ 	.byte	0x03, 0x5f
        /*0076*/ 	.short	0x0101


	//----- nvinfo : EIATTR_COOP_GROUP_MASK_REGIDS
	.align		4
        /*0078*/ 	.byte	0x04, 0x29
        /*007a*/ 	.short	(.L_47 - .L_46)


	//   ....[0]....
.L_46:
        /*007c*/ 	.word	0xffffffff


	//   ....[1]....
        /*0080*/ 	.word	0xffffffff


	//   ....[2]....
        /*0084*/ 	.word	0xffffffff


	//   ....[3]....
        /*0088*/ 	.word	0xffffffff


	//   ....[4]....
        /*008c*/ 	.word	0xffffffff


	//   ....[5]....
        /*0090*/ 	.word	0xffffffff


	//   ....[6]....
        /*0094*/ 	.word	0xffffffff


	//   ....[7]....
        /*0098*/ 	.word	0xffffffff


	//   ....[8]....
        /*009c*/ 	.word	0xffffffff


	//   ....[9]....
        /*00a0*/ 	.word	0xffffffff


	//   ....[10]....
        /*00a4*/ 	.word	0x0500000d


	//   ....[11]....
        /*00a8*/ 	.word	0x0500000d


	//   ....[12]....
        /*00ac*/ 	.word	0x0500000d


	//   ....[13]....
        /*00b0*/ 	.word	0x0500000d


	//   ....[14]....
        /*00b4*/ 	.word	0x0500000d


	//----- nvinfo : EIATTR_COOP_GROUP_INSTR_OFFSETS
	.align		4
.L_47:
        /*00b8*/ 	.byte	0x04, 0x28
        /*00ba*/ 	.short	(.L_49 - .L_48)


	//   ....[0]....
.L_48:
        /*00bc*/ 	.word	0x00000220


	//   ....[1]....
        /*00c0*/ 	.word	0x00000280


	//   ....[2]....
        /*00c4*/ 	.word	0x000002d0


	//   ....[3]....
        /*00c8*/ 	.word	0x000002f0


	//   ....[4]....
        /*00cc*/ 	.word	0x00000310


	//   ....[5]....
        /*00d0*/ 	.word	0x00000430


	//   ....[6]....
        /*00d4*/ 	.word	0x00000450


	//   ....[7]....
        /*00d8*/ 	.word	0x00000470


	//   ....[8]....
        /*00dc*/ 	.word	0x00000490


	//   ....[9]....
        /*00e0*/ 	.word	0x000004b0


	//   ....[10]....
        /*00e4*/ 	.word	0x00000910


	//   ....[11]....
        /*00e8*/ 	.word	0x00000980


	//   ....[12]....
        /*00ec*/ 	.word	0x000009f0


	//   ....[13]....
        /*00f0*/ 	.word	0x00000a60


	//   ....[14]....
        /*00f4*/ 	.word	0x00000ad0


	//----- nvinfo : EIATTR_VRC_CTA_INIT_COUNT
	.align		4
.L_49:
        /*00f8*/ 	.byte	0x02, 0x4a
	.zero		1
	.zero		1


	//----- nvinfo : EIATTR_EXIT_INSTR_OFFSETS
	.align		4
        /*00fc*/ 	.byte	0x04, 0x1c
        /*00fe*/ 	.short	(.L_51 - .L_50)


	//   ....[0]....
.L_50:
        /*0100*/ 	.word	0x00000740


	//   ....[1]....
        /*0104*/ 	.word	0x000008c0


	//----- nvinfo : EIATTR_CRS_STACK_SIZE
	.align		4
.L_51:
        /*0108*/ 	.byte	0x04, 0x1e
        /*010a*/ 	.short	(.L_53 - .L_52)
.L_52:
        /*010c*/ 	.word	0x00000000


	//----- nvinfo : EIATTR_CBANK_PARAM_SIZE
	.align		4
.L_53:
        /*0110*/ 	.byte	0x03, 0x19
        /*0112*/ 	.short	0x0028


	//----- nvinfo : EIATTR_PARAM_CBANK
	.align		4
        /*0114*/ 	.byte	0x04, 0x0a
        /*0116*/ 	.short	(.L_55 - .L_54)
	.align		4
.L_54:
        /*0118*/ 	.word	index@(.nv.constant0.fused_add_rms_norm_bf16)
        /*011c*/ 	.short	0x0380
        /*011e*/ 	.short	0x0028


	//----- nvinfo : EIATTR_SW_WAR
	.align		4
.L_55:
        /*0120*/ 	.byte	0x04, 0x36
        /*0122*/ 	.short	(.L_57 - .L_56)
.L_56:
        /*0124*/ 	.word	0x00000008
.L_57:


//--------------------- .nv.info.rms_norm_f32     --------------------------
	.section	.nv.info.rms_norm_f32,"",@"SHT_CUDA_INFO"
	.sectionflags	@""
	.align	4


	//----- nvinfo : EIATTR_CUDA_API_VERSION
	.align		4
        /*0000*/ 	.byte	0x04, 0x37
        /*0002*/ 	.short	(.L_59 - .L_58)
.L_58:
        /*0004*/ 	.word	0x00000082


	//----- nvinfo : EIATTR_KPARAM_INFO
	.align		4
.L_59:
        /*0008*/ 	.byte	0x04, 0x17
        /*000a*/ 	.short	(.L_61 - .L_60)
.L_60:
        /*000c*/ 	.word	0x00000000
        /*0010*/ 	.short	0x0004
        /*0012*/ 	.short	0x001c
        /*0014*/ 	.byte	0x00, 0xf0, 0x11, 0x00


	//----- nvinfo : EIATTR_KPARAM_INFO
	.align		4
.L_61:
        /*0018*/ 	.byte	0x04, 0x17
        /*001a*/ 	.short	(.L_63 - .L_62)
.L_62:
        /*001c*/ 	.word	0x00000000
        /*0020*/ 	.short	0x0003
        /*0022*/ 	.short	0x0018
        /*0024*/ 	.byte	0x00, 0xf0, 0x11, 0x00


	//----- nvinfo : EIATTR_KPARAM_INFO
	.align		4
.L_63:
        /*0028*/ 	.byte	0x04, 0x17
        /*002a*/ 	.short	(.L_65 - .L_64)
.L_64:
        /*002c*/ 	.word	0x00000000
        /*0030*/ 	.short	0x0002
        /*0032*/ 	.short	0x0010
        /*0034*/ 	.byte	0x00, 0xf5, 0x21, 0x00


	//----- nvinfo : EIATTR_KPARAM_INFO
	.align		4
.L_65:
        /*0038*/ 	.byte	0x04, 0x17
        /*003a*/ 	.short	(.L_67 - .L_66)
.L_66:
        /*003c*/ 	.word	0x00000000
        /*0040*/ 	.short	0x0001
        /*0042*/ 	.short	0x0008
        /*0044*/ 	.byte	0x00, 0xf5, 0x21, 0x00


	//----- nvinfo : EIATTR_KPARAM_INFO
	.align		4
.L_67:
        /*0048*/ 	.byte	0x04, 0x17
        /*004a*/ 	.short	(.L_69 - .L_68)
.L_68:
        /*004c*/ 	.word	0x00000000
        /*0050*/ 	.short	0x0000
        /*0052*/ 	.short	0x0000
        /*0054*/ 	.byte	0x00, 0xf5, 0x21, 0x00


	//----- nvinfo : EIATTR_SPARSE_MMA_MASK
	.align		4
.L_69:
        /*0058*/ 	.byte	0x03, 0x50
        /*005a*/ 	.short	0x0000


	//----- nvinfo : EIATTR_MAXREG_COUNT
	.align		4
        /*005c*/ 	.byte	0x03, 0x1b
        /*005e*/ 	.short	0x00ff


	//----- nvinfo : EIATTR_NUM_BARRIERS
	.align		4
        /*0060*/ 	.byte	0x02, 0x4c
        /*0062*/ 	.byte	0x01
	.zero		1


	//----- nvinfo : EIATTR_MERCURY_ISA_VERSION
	.align		4
        /*0064*/ 	.byte	0x03, 0x5f
        /*0066*/ 	.short	0x0101


	//----- nvinfo : EIATTR_COOP_GROUP_MASK_REGIDS
	.align		4
        /*0068*/ 	.byte	0x04, 0x29
        /*006a*/ 	.short	(.L_71 - .L_70)


	//   ....[0]....
.L_70:
        /*006c*/ 	.word	0xffffffff


	//   ....[1]....
        /*0070*/ 	.word	0xffffffff


	//   ....[2]....
        /*0074*/ 	.word	0xffffffff


	//   ....[3]....
        /*0078*/ 	.word	0xffffffff


	//   ....[4]....
        /*007c*/ 	.word	0xffffffff


	//   ....[5]....
        /*0080*/ 	.word	0xffffffff


	//   ....[6]....
        /*0084*/ 	.word	0xffffffff


	//   ....[7]....
        /*0088*/ 	.word	0xffffffff


	//   ....[8]....
        /*008c*/ 	.word	0xffffffff


	//   ....[9]....
        /*0090*/ 	.word	0xffffffff


	//   ....[10]....
        /*0094*/ 	.word	0x0500000c


	//   ....[11]....
        /*0098*/ 	.word	0x0500000c


	//   ....[12]....
        /*009c*/ 	.word	0x0500000c


	//   ....[13]....
        /*00a0*/ 	.word	0x0500000c


	//   ....[14]....
        /*00a4*/ 	.word	0x0500000c


	//----- nvinfo : EIATTR_COOP_GROUP_INSTR_OFFSETS
	.align		4
.L_71:
        /*00a8*/ 	.byte	0x04, 0x28
        /*00aa*/ 	.short	(.L_73 - .L_72)


	//   ....[0]....
.L_72:
        /*00ac*/ 	.word	0x00000160


	//   ....[1]....
        /*00b0*/ 	.word	0x000001c0


	//   ....[2]....
        /*00b4*/ 	.word	0x00000210


	//   ....[3]....
        /*00b8*/ 	.word	0x00000230


	//   ....[4]....
        /*00bc*/ 	.word	0x00000250


	//   ....[5]....
        /*00c0*/ 	.word	0x00000370


	//   ....[6]....
        /*00c4*/ 	.word	0x00000390


	//   ....[7]....
        /*00c8*/ 	.word	0x000003b0


	//   ....[8]....
        /*00cc*/ 	.word	0x000003d0


	//   ....[9]....
        /*00d0*/ 	.word	0x000003f0


	//   ....[10]....
        /*00d4*/ 	.word	0x00000830


	//   ....[11]....
        /*00d8*/ 	.word	0x000008a0


	//   ....[12]....
        /*00dc*/ 	.word	0x00000910


	//   ....[13]....
        /*00e0*/ 	.word	0x00000980


	//   ....[14]....
        /*00e4*/ 	.word	0x000009f0


	//----- nvinfo : EIATTR_VRC_CTA_INIT_COUNT
	.align		4
.L_73:
        /*00e8*/ 	.byte	0x02, 0x4a
	.zero		1
	.zero		1


	//----- nvinfo : EIATTR_EXIT_INSTR_OFFSETS
	.align		4
        /*00ec*/ 	.byte	0x04, 0x1c
        /*00ee*/ 	.short	(.L_75 - .L_74)


	//   ....[0]....
.L_74:
        /*00f0*/ 	.word	0x00000680


	//   ....[1]....
        /*00f4*/ 	.word	0x000007e0


	//----- nvinfo : EIATTR_CRS_STACK_SIZE
	.align		4
.L_75:
        /*00f8*/ 	.byte	0x04, 0x1e
        /*00fa*/ 	.short	(.L_77 - .L_76)
.L_76:
        /*00fc*/ 	.word	0x00000000


	//----- nvinfo : EIATTR_CBANK_PARAM_SIZE
	.align		4
.L_77:
        /*0100*/ 	.byte	0x03, 0x19
        /*0102*/ 	.short	0x0020


	//----- nvinfo : EIATTR_PARAM_CBANK
	.align		4
        /*0104*/ 	.byte	0x04, 0x0a
        /*0106*/ 	.short	(.L_79 - .L_78)
	.align		4
.L_78:
        /*0108*/ 	.word	index@(.nv.constant0.rms_norm_f32)
        /*010c*/ 	.short	0x0380
        /*010e*/ 	.short	0x0020


	//----- nvinfo : EIATTR_SW_WAR
	.align		4
.L_79:
        /*0110*/ 	.byte	0x04, 0x36
        /*0112*/ 	.short	(.L_81 - .L_80)
.L_80:
        /*0114*/ 	.word	0x00000008
.L_81:


//--------------------- .nv.info.rms_norm_fp16    --------------------------
	.section	.nv.info.rms_norm_fp16,"",@"SHT_CUDA_INFO"
	.sectionflags	@""
	.align	4


	//----- nvinfo : EIATTR_CUDA_API_VERSION
	.align		4
        /*0000*/ 	.byte	0x04, 0x37
        /*0002*/ 	.short	(.L_83 - .L_82)
.L_82:
        /*0004*/ 	.word	0x00000082


	//----- nvinfo : EIATTR_KPARAM_INFO
	.align		4
.L_83:
        /*0008*/ 	.byte	0x04, 0x17
        /*000a*/ 	.short	(.L_85 - .L_84)
.L_84:
        /*000c*/ 	.word	0x00000000
        /*0010*/ 	.short	0x0004
        /*0012*/ 	.short	0x001c
        /*0014*/ 	.byte	0x00, 0xf0, 0x11, 0x00


	//----- nvinfo : EIATTR_KPARAM_INFO
	.align		4
.L_85:
        /*0018*/ 	.byte	0x04, 0x17
        /*001a*/ 	.short	(.L_87 - .L_86)
.L_86:
        /*001c*/ 	.word	0x00000000
        /*0020*/ 	.short	0x0003
        /*0022*/ 	.short	0x0018
        /*0024*/ 	.byte	0x00, 0xf0, 0x11, 0x00


	//----- nvinfo : EIATTR_KPARAM_INFO
	.align		4
.L_87:
        /*0028*/ 	.byte	0x04, 0x17
        /*002a*/ 	.short	(.L_89 - .L_88)
.L_88:
        /*002c*/ 	.word	0x00000000
        /*0030*/ 	.short	0x0002
        /*0032*/ 	.short	0x0010
        /*0034*/ 	.byte	0x00, 0xf5, 0x21, 0x00


	//----- nvinfo : EIATTR_KPARAM_INFO
	.align		4
.L_89:
        /*0038*/ 	.byte	0x04, 0x17
        /*003a*/ 	.short	(.L_91 - .L_90)
.L_90:
        /*003c*/ 	.word	0x00000000
        /*0040*/ 	.short	0x0001
        /*0042*/ 	.short	0x0008
        /*0044*/ 	.byte	0x00, 0xf5, 0x21, 0x00


	//----- nvinfo : EIATTR_KPARAM_INFO
	.align		4
.L_91:
        /*0048*/ 	.byte	0x04, 0x17
        /*004a*/ 	.short	(.L_93 - .L_92)
.L_92:
        /*004c*/ 	.word	0x00000000
        /*0050*/ 	.short	0x0000
        /*0052*/ 	.short	0x0000
        /*0054*/ 	.byte	0x00, 0xf5, 0x21, 0x00


	//----- nvinfo : EIATTR_SPARSE_MMA_MASK
	.align		4
.L_93:
        /*0058*/ 	.byte	0x03, 0x50
        /*005a*/ 	.short	0x0000


	//----- nvinfo : EIATTR_MAXREG_COUNT
	.align		4
        /*005c*/ 	.byte	0x03, 0x1b
        /*005e*/ 	.short	0x00ff


	//----- nvinfo : EIATTR_NUM_BARRIERS
	.align		4
        /*0060*/ 	.byte	0x02, 0x4c
        /*0062*/ 	.byte	0x01
	.zero		1


	//----- nvinfo : EIATTR_MERCURY_ISA_VERSION
	.align		4
        /*0064*/ 	.byte	0x03, 0x5f
        /*0066*/ 	.short	0x0101


	//----- nvinfo : EIATTR_COOP_GROUP_MASK_REGIDS
	.align		4
        /*0068*/ 	.byte	0x04, 0x29
        /*006a*/ 	.short	(.L_95 - .L_94)


	//   ....[0]....
.L_94:
        /*006c*/ 	.word	0xffffffff


	//   ....[1]....
        /*0070*/ 	.word	0xffffffff


	//   ....[2]....
        /*0074*/ 	.word	0xffffffff


	//   ....[3]....
        /*0078*/ 	.word	0xffffffff


	//   ....[4]....
        /*007c*/ 	.word	0xffffffff


	//   ....[5]....
        /*0080*/ 	.word	0xffffffff


	//   ....[6]....
        /*0084*/ 	.word	0xffffffff


	//   ....[7]....
        /*0088*/ 	.word	0xffffffff


	//   ....[8]....
        /*008c*/ 	.word	0xffffffff


	//   ....[9]....
        /*0090*/ 	.word	0xffffffff


	//   ....[10]....
        /*0094*/ 	.word	0x05000012


	//   ....[11]....
        /*0098*/ 	.word	0x05000012


	//   ....[12]....
        /*009c*/ 	.word	0x05000012


	//   ....[13]....
        /*00a0*/ 	.word	0x05000012


	//   ....[14]....
        /*00a4*/ 	.word	0x05000012


	//----- nvinfo : EIATTR_COOP_GROUP_INSTR_OFFSETS
	.align		4
.L_95:
        /*00a8*/ 	.byte	0x04, 0x28
        /*00aa*/ 	.short	(.L_97 - .L_96)


	//   ....[0]....
.L_96:
        /*00ac*/ 	.word	0x00000a60


	//   ....[1]....
        /*00b0*/ 	.word	0x00000ac0


	//   ....[2]....
        /*00b4*/ 	.word	0x00000b10


	//   ....[3]....
        /*00b8*/ 	.word	0x00000b30


	//   ....[4]....
        /*00bc*/ 	.word	0x00000b50


	//   ....[5]....
        /*00c0*/ 	.word	0x00000c70


	//   ....[6]....
        /*00c4*/ 	.word	0x00000c90


	//   ....[7]....
        /*00c8*/ 	.word	0x00000cb0


	//   ....[8]....
        /*00cc*/ 	.word	0x00000cd0


	//   ....[9]....
        /*00d0*/ 	.word	0x00000cf0


	//   ....[10]....
        /*00d4*/ 	.word	0x00002060


	//   ....[11]....
        /*00d8*/ 	.word	0x000020d0


	//   ....[12]....
        /*00dc*/ 	.word	0x00002140


	//   ....[13]....
        /*00e0*/ 	.word	0x000021b0


	//   ....[14]....
        /*00e4*/ 	.word	0x00002220


	//----- nvinfo : EIATTR_VRC_CTA_INIT_COUNT
	.align		4
.L_97:
        /*00e8*/ 	.byte	0x02, 0x4a
	.zero		1
	.zero		1


	//----- nvinfo : EIATTR_EXIT_INSTR_OFFSETS
	.align		4
        /*00ec*/ 	.byte	0x04, 0x1c
        /*00ee*/ 	.short	(.L_99 - .L_98)


	//   ....[0]....
.L_98:
        /*00f0*/ 	.word	0x00001f20


	//   ....[1]....
        /*00f4*/ 	.word	0x00002010


	//----- nvinfo : EIATTR_CRS_STACK_SIZE
	.align		4
.L_99:
        /*00f8*/ 	.byte	0x04, 0x1e
        /*00fa*/ 	.short	(.L_101 - .L_100)
.L_100:
        /*00fc*/ 	.word	0x00000000


	//----- nvinfo : EIATTR_CBANK_PARAM_SIZE
	.align		4
.L_101:
        /*0100*/ 	.byte	0x03, 0x19
        /*0102*/ 	.short	0x0020


	//----- nvinfo : EIATTR_PARAM_CBANK
	.align		4
        /*0104*/ 	.byte	0x04, 0x0a
        /*0106*/ 	.short	(.L_103 - .L_102)
	.align		4
.L_102:
        /*0108*/ 	.word	index@(.nv.constant0.rms_norm_fp16)
        /*010c*/ 	.short	0x0380
        /*010e*/ 	.short	0x0020


	//----- nvinfo : EIATTR_SW_WAR
	.align		4
.L_103:
        /*0110*/ 	.byte	0x04, 0x36
        /*0112*/ 	.short	(.L_105 - .L_104)
.L_104:
        /*0114*/ 	.word	0x00000008
.L_105:


//--------------------- .nv.info.rms_norm_bf16    --------------------------
	.section	.nv.info.rms_norm_bf16,"",@"SHT_CUDA_INFO"
	.sectionflags	@""
	.align	4


	//----- nvinfo : EIATTR_CUDA_API_VERSION
	.align		4
        /*0000*/ 	.byte	0x04, 0x37
        /*0002*/ 	.short	(.L_107 - .L_106)
.L_106:
        /*0004*/ 	.word	0x00000082


	//----- nvinfo : EIATTR_KPARAM_INFO
	.align		4
.L_107:
        /*0008*/ 	.byte	0x04, 0x17
        /*000a*/ 	.short	(.L_109 - .L_108)
.L_108:
        /*000c*/ 	.word	0x00000000
        /*0010*/ 	.short	0x0004
        /*0012*/ 	.short	0x001c
        /*0014*/ 	.byte	0x00, 0xf0, 0x11, 0x00


	//----- nvinfo : EIATTR_KPARAM_INFO
	.align		4
.L_109:
        /*0018*/ 	.byte	0x04, 0x17
        /*001a*/ 	.short	(.L_111 - .L_110)
.L_110:
        /*001c*/ 	.word	0x00000000
        /*0020*/ 	.short	0x0003
        /*0022*/ 	.short	0x0018
        /*0024*/ 	.byte	0x00, 0xf0, 0x11, 0x00


	//----- nvinfo : EIATTR_KPARAM_INFO
	.align		4
.L_111:
        /*0028*/ 	.byte	0x04, 0x17
        /*002a*/ 	.short	(.L_113 - .L_112)
.L_112:
        /*002c*/ 	.word	0x00000000
        /*0030*/ 	.short	0x0002
        /*0032*/ 	.short	0x0010
        /*0034*/ 	.byte	0x00, 0xf5, 0x21, 0x00


	//----- nvinfo : EIATTR_KPARAM_INFO
	.align		4
.L_113:
        /*0038*/ 	.byte	0x04, 0x17
        /*003a*/ 	.short	(.L_115 - .L_114)
.L_114:
        /*003c*/ 	.word	0x00000000
        /*0040*/ 	.short	0x0001
        /*0042*/ 	.short	0x0008
        /*0044*/ 	.byte	0x00, 0xf5, 0x21, 0x00


	//----- nvinfo : EIATTR_KPARAM_INFO
	.align		4
.L_115:
        /*0048*/ 	.byte	0x04, 0x17
        /*004a*/ 	.short	(.L_117 - .L_116)
.L_116:
        /*004c*/ 	.word	0x00000000
        /*0050*/ 	.short	0x0000
        /*0052*/ 	.short	0x0000
        /*0054*/ 	.byte	0x00, 0xf5, 0x21, 0x00


	//----- nvinfo : EIATTR_SPARSE_MMA_MASK
	.align		4
.L_117:
        /*0058*/ 	.byte	0x03, 0x50
        /*005a*/ 	.short	0x0000


	//----- nvinfo : EIATTR_MAXREG_COUNT
	.align		4
        /*005c*/ 	.byte	0x03, 0x1b
        /*005e*/ 	.short	0x00ff


	//----- nvinfo : EIATTR_NUM_BARRIERS
	.align		4
        /*0060*/ 	.byte	0x02, 0x4c
        /*0062*/ 	.byte	0x01
	.zero		1


	//----- nvinfo : EIATTR_MERCURY_ISA_VERSION
	.align		4
        /*0064*/ 	.byte	0x03, 0x5f
        /*0066*/ 	.short	0x0101


	//----- nvinfo : EIATTR_COOP_GROUP_MASK_REGIDS
	.align		4
        /*0068*/ 	.byte	0x04, 0x29
        /*006a*/ 	.short	(.L_119 - .L_118)


	//   ....[0]....
.L_118:
        /*006c*/ 	.word	0xffffffff


	//   ....[1]....
        /*0070*/ 	.word	0xffffffff


	//   ....[2]....
        /*0074*/ 	.word	0xffffffff


	//   ....[3]....
        /*0078*/ 	.word	0xffffffff


	//   ....[4]....
        /*007c*/ 	.word	0xffffffff


	//   ....[5]....
        /*0080*/ 	.word	0xffffffff


	//   ....[6]....
        /*0084*/ 	.word	0xffffffff


	//   ....[7]....
        /*0088*/ 	.word	0xffffffff


	//   ....[8]....
        /*008c*/ 	.word	0xffffffff


	//   ....[9]....
        /*0090*/ 	.word	0xffffffff


	//   ....[10]....
        /*0094*/ 	.word	0x05000012


	//   ....[11]....
        /*0098*/ 	.word	0x05000012


	//   ....[12]....
        /*009c*/ 	.word	0x05000012


	//   ....[13]....
        /*00a0*/ 	.word	0x05000012


	//   ....[14]....
        /*00a4*/ 	.word	0x05000012


	//----- nvinfo : EIATTR_COOP_GROUP_INSTR_OFFSETS
	.align		4
.L_119:
        /*00a8*/ 	.byte	0x04, 0x28
        /*00aa*/ 	.short	(.L_121 - .L_120)


	//   ....[0]....
.L_120:
        /*00ac*/ 	.word	0x00000a60


	//   ....[1]....
        /*00b0*/ 	.word	0x00000ac0


	//   ....[2]....
        /*00b4*/ 	.word	0x00000b10


	//   ....[3]....
        /*00b8*/ 	.word	0x00000b30


	//   ....[4]....
        /*00bc*/ 	.word	0x00000b50


	//   ....[5]....
        /*00c0*/ 	.word	0x00000c70


	//   ....[6]....
        /*00c4*/ 	.word	0x00000c90


	//   ....[7]....
        /*00c8*/ 	.word	0x00000cb0


	//   ....[8]....
        /*00cc*/ 	.word	0x00000cd0


	//   ....[9]....
        /*00d0*/ 	.word	0x00000cf0


	//   ....[10]....
        /*00d4*/ 	.word	0x00002060


	//   ....[11]....
        /*00d8*/ 	.word	0x000020d0


	//   ....[12]....
        /*00dc*/ 	.word	0x00002140


	//   ....[13]....
        /*00e0*/ 	.word	0x000021b0


	//   ....[14]....
        /*00e4*/ 	.word	0x00002220


	//----- nvinfo : EIATTR_VRC_CTA_INIT_COUNT
	.align		4
.L_121:
        /*00e8*/ 	.byte	0x02, 0x4a
	.zero		1
	.zero		1


	//----- nvinfo : EIATTR_EXIT_INSTR_OFFSETS
	.align		4
        /*00ec*/ 	.byte	0x04, 0x1c
        /*00ee*/ 	.short	(.L_123 - .L_122)


	//   ....[0]....
.L_122:
        /*00f0*/ 	.word	0x00001f20


	//   ....[1]....
        /*00f4*/ 	.word	0x00002010


	//----- nvinfo : EIATTR_CRS_STACK_SIZE
	.align		4
.L_123:
        /*00f8*/ 	.byte	0x04, 0x1e
        /*00fa*/ 	.short	(.L_125 - .L_124)
.L_124:
        /*00fc*/ 	.word	0x00000000


	//----- nvinfo : EIATTR_CBANK_PARAM_SIZE
	.align		4
.L_125:
        /*0100*/ 	.byte	0x03, 0x19
        /*0102*/ 	.short	0x0020


	//----- nvinfo : EIATTR_PARAM_CBANK
	.align		4
        /*0104*/ 	.byte	0x04, 0x0a
        /*0106*/ 	.short	(.L_127 - .L_126)
	.align		4
.L_126:
        /*0108*/ 	.word	index@(.nv.constant0.rms_norm_bf16)
        /*010c*/ 	.short	0x0380
        /*010e*/ 	.short	0x0020


	//----- nvinfo : EIATTR_SW_WAR
	.align		4
.L_127:
        /*0110*/ 	.byte	0x04, 0x36
        /*0112*/ 	.short	(.L_129 - .L_128)
.L_128:
        /*0114*/ 	.word	0x00000008
.L_129:


//--------------------- .nv.callgraph             --------------------------
	.section	.nv.callgraph,"",@"SHT_CUDA_CALLGRAPH"
	.align	4
	.sectionentsize	8
	.align		4
        /*0000*/ 	.word	0x00000000
	.align		4
        /*0004*/ 	.word	0xffffffff
	.align		4
        /*0008*/ 	.word	0x00000000
	.align		4
        /*000c*/ 	.word	0xfffffffe
	.align		4
        /*0010*/ 	.word	0x00000000
	.align		4
        /*0014*/ 	.word	0xfffffffd
	.align		4
        /*0018*/ 	.word	0x00000000
	.align		4
        /*001c*/ 	.word	0xfffffffc


//--------------------- .text.fused_add_rms_norm_bf16 --------------------------
	.section	.text.fused_add_rms_norm_bf16,"ax",@progbits
	.align	128
        .global         fused_add_rms_norm_bf16
        .type           fused_add_rms_norm_bf16,@function
        .size           fused_add_rms_norm_bf16,(.L_x_120 - fused_add_rms_norm_bf16)
        .other          fused_add_rms_norm_bf16,@"STO_CUDA_ENTRY STV_DEFAULT"
fused_add_rms_norm_bf16:
.text.fused_add_rms_norm_bf16:
[----:B------:R-:W-:Y:S01]  /*0000*/  LDC R1, c[0x0][0x37c] ;  /* 0x0000df00ff017b82 */ /* 0x000fe20000000800 */
[----:B------:R-:W0:Y:S07]  /*0010*/  S2R R7, SR_TID.X ;  /* 0x0000000000077919 */ /* 0x000e2e0000002100 */
[----:B------:R-:W0:Y:S01]  /*0020*/  LDC R10, c[0x0][0x3a4] ;  /* 0x0000e900ff0a7b82 */ /* 0x000e220000000800 */
[----:B------:R-:W1:Y:S01]  /*0030*/  LDCU.64 UR6, c[0x0][0x358] ;  /* 0x00006b00ff0677ac */ /* 0x000e620008000a00 */
[----:B------:R-:W-:Y:S01]  /*0040*/  BSSY.RECONVERGENT B0, `(.L_x_0) ;  /* 0x000001d000007945 */ /* 0x000fe20003800200 */
[----:B------:R-:W-:-:S05]  /*0050*/  IMAD.MOV.U32 R0, RZ, RZ, RZ ;  /* 0x000000ffff007224 */ /* 0x000fca00078e00ff */
[----:B------:R-:W2:Y:S08]  /*0060*/  S2UR UR4, SR_CTAID.X ;  /* 0x00000000000479c3 */ /* 0x000eb00000002500 */
[----:B------:R-:W3:Y:S01]  /*0070*/  LDC.64 R4, c[0x0][0x390] ;  /* 0x0000e400ff047b82 */ /* 0x000ee20000000a00 */
[----:B0-----:R-:W-:Y:S01]  /*0080*/  ISETP.GE.AND P0, PT, R7, R10, PT ;  /* 0x0000000a0700720c */ /* 0x001fe20003f06270 */
[----:B--2---:R-:W-:Y:S01]  /*0090*/  IMAD R2, R10, UR4, RZ ;  /* 0x000000040a027c24 */ /* 0x004fe2000f8e02ff */
[----:B------:R-:W0:Y:S04]  /*00a0*/  LDCU.64 UR4, c[0x0][0x388] ;  /* 0x00007100ff0477ac */ /* 0x000e280008000a00 */
[----:B------:R-:W-:Y:S01]  /*00b0*/  SHF.R.S32.HI R6, RZ, 0x1f, R2 ;  /* 0x0000001fff067819 */ /* 0x000fe20000011402 */
[----:B---3--:R-:W-:-:S06]  /*00c0*/  IMAD.WIDE R4, R2, 0x2, R4 ;  /* 0x0000000202047825 */ /* 0x008fcc00078e0204 */
[----:B-1----:R-:W-:Y:S05]  /*00d0*/  @P0 BRA `(.L_x_1) ;  /* 0x00000000004c0947 */ /* 0x002fea0003800000 */
[----:B------:R-:W1:Y:S01]  /*00e0*/  LDC R16, c[0x0][0x360] ;  /* 0x0000d800ff107b82 */ /* 0x000e620000000800 */
[----:B------:R-:W-:Y:S02]  /*00f0*/  IMAD.MOV.U32 R0, RZ, RZ, RZ ;  /* 0x000000ffff007224 */ /* 0x000fe400078e00ff */
[----:B------:R-:W-:-:S07]  /*0100*/  IMAD.MOV.U32 R3, RZ, RZ, R7 ;  /* 0x000000ffff037224 */ /* 0x000fce00078e0007 */
.L_x_2:
[----:B------:R-:W-:Y:S01]  /*0110*/  IADD3 R11, P0, PT, R2, R3, RZ ;  /* 0x00000003020b7210 */ /* 0x000fe20007f1e0ff */
[----:B--2---:R-:W-:-:S03]  /*0120*/  IMAD.WIDE R8, R3, 0x2, R4 ;  /* 0x0000000203087825 */ /* 0x004fc600078e0204 */
[----:B------:R-:W-:Y:S02]  /*0130*/  LEA.HI.X.SX32 R14, R3, R6, 0x1, P0 ;  /* 0x00000006030e7211 */ /* 0x000fe400000f0eff */
[----:B0-----:R-:W-:-:S04]  /*0140*/  LEA R12, P0, R11, UR4, 0x1 ;  /* 0x000000040b0c7c11 */ /* 0x001fc8000f8008ff */
[----:B------:R-:W-:Y:S02]  /*0150*/  LEA.HI.X R13, R11, UR5, R14, 0x1, P0 ;  /* 0x000000050b0d7c11 */ /* 0x000fe400080f0c0e */
[----:B------:R-:W2:Y:S04]  /*0160*/  LDG.E.U16 R11, desc[UR6][R8.64] ;  /* 0x00000006080b7981 */ /* 0x000ea8000c1e1500 */
[----:B------:R-:W3:Y:S01]  /*0170*/  LDG.E.U16.CONSTANT R12, desc[UR6][R12.64] ;  /* 0x000000060c0c7981 */ /* 0x000ee2000c1e9500 */
[----:B-1----:R-:W-:-:S04]  /*0180*/  IADD3 R3, PT, PT, R16, R3, RZ ;  /* 0x0000000310037210 */ /* 0x002fc80007ffe0ff */
[----:B------:R-:W-:Y:S01]  /*0190*/  ISETP.GE.AND P0, PT, R3, R10, PT ;  /* 0x0000000a0300720c */ /* 0x000fe20003f06270 */
[----:B--2---:R-:W-:Y:S02]  /*01a0*/  IMAD.U32 R11, R11, 0x10000, RZ ;  /* 0x000100000b0b7824 */ /* 0x004fe400078e00ff */
[----:B---3--:R-:W-:-:S04]  /*01b0*/  IMAD.U32 R14, R12, 0x10000, RZ ;  /* 0x000100000c0e7824 */ /* 0x008fc800078e00ff */
[----:B------:R-:W-:-:S04]  /*01c0*/  FADD R11, R11, R14 ;  /* 0x0000000e0b0b7221 */ /* 0x000fc80000000000 */
[-C--:B------:R-:W-:Y:S01]  /*01d0*/  FFMA R0, R11, R11.reuse, R0 ;  /* 0x0000000b0b007223 */ /* 0x080fe20000000000 */
[----:B------:R-:W-:-:S05]  /*01e0*/  F2FP.BF16.F32.PACK_AB R13, RZ, R11 ;  /* 0x0000000bff0d723e */ /* 0x000fca00000010ff */
[----:B------:R2:W-:Y:S01]  /*01f0*/  STG.E.U16 desc[UR6][R8.64], R13 ;  /* 0x0000000d08007986 */ /* 0x0005e2000c101506 */
[----:B------:R-:W-:Y:S05]  /*0200*/  @!P0 BRA `(.L_x_2) ;  /* 0xfffffffc00c08947 */ /* 0x000fea000383ffff */
.L_x_1:
[----:B0-----:R-:W-:Y:S05]  /*0210*/  BSYNC.RECONVERGENT B0 ;  /* 0x0000000000007941 */ /* 0x001fea0003800200 */
.L_x_0:
[----:B------:R-:W0:Y:S01]  /*0220*/  SHFL.BFLY PT, R3, R0, 0x10, 0x1f ;  /* 0x0e001f0000037f89 */ /* 0x000e2200000e0000 */
[----:B------:R-:W-:Y:S01]  /*0230*/  LOP3.LUT P0, R14, R7, 0x1f, RZ, 0xc0, !PT ;  /* 0x0000001f070e7812 */ /* 0x000fe2000780c0ff */
[----:B------:R-:W1:-:S12]  /*0240*/  LDCU UR8, c[0x0][0x360] ;  /* 0x00006c00ff0877ac */ /* 0x000e580008000800 */
[----:B--2---:R-:W2:Y:S01]  /*0250*/  @!P0 S2R R13, SR_CgaCtaId ;  /* 0x00000000000d8919 */ /* 0x004ea20000008800 */
[----:B0-----:R-:W-:Y:S01]  /*0260*/  FADD R3, R3, R0 ;  /* 0x0000000003037221 */ /* 0x001fe20000000000 */
[----:B------:R-:W-:-:S04]  /*0270*/  @!P0 MOV R0, 0x400 ;  /* 0x0000040000008802 */ /* 0x000fc80000000f00 */
[----:B------:R-:W0:Y:S01]  /*0280*/  SHFL.BFLY PT, R8, R3, 0x8, 0x1f ;  /* 0x0d001f0003087f89 */ /* 0x000e2200000e0000 */
[----:B------:R-:W-:-:S05]  /*0290*/  @!P0 VIADD R0, R0, 0x4 ;  /* 0x0000000400008836 */ /* 0x000fca0000000000 */
[----:B--2---:R-:W-:-:S04]  /*02a0*/  @!P0 LEA R0, R13, R0, 0x18 ;  /* 0x000000000d008211 */ /* 0x004fc800078ec0ff */
[----:B------:R-:W-:Y:S01]  /*02b0*/  @!P0 LEA.HI R0, R7, R0, RZ, 0x1d ;  /* 0x0000000007008211 */ /* 0x000fe200078fe8ff */
[----:B0-----:R-:W-:-:S05]  /*02c0*/  FADD R8, R3, R8 ;  /* 0x0000000803087221 */ /* 0x001fca0000000000 */
[----:B------:R-:W0:Y:S02]  /*02d0*/  SHFL.BFLY PT, R9, R8, 0x4, 0x1f ;  /* 0x0c801f0008097f89 */ /* 0x000e2400000e0000 */
[----:B0-----:R-:W-:-:S05]  /*02e0*/  FADD R9, R8, R9 ;  /* 0x0000000908097221 */ /* 0x001fca0000000000 */
[----:B------:R-:W0:Y:S02]  /*02f0*/  SHFL.BFLY PT, R12, R9, 0x2, 0x1f ;  /* 0x0c401f00090c7f89 */ /* 0x000e2400000e0000 */
[----:B0-----:R-:W-:-:S05]  /*0300*/  FADD R12, R9, R12 ;  /* 0x0000000c090c7221 */ /* 0x001fca0000000000 */
[----:B------:R-:W0:Y:S02]  /*0310*/  SHFL.BFLY PT, R11, R12, 0x1, 0x1f ;  /* 0x0c201f000c0b7f89 */ /* 0x000e2400000e0000 */
[----:B0-----:R-:W-:-:S05]  /*0320*/  FADD R11, R12, R11 ;  /* 0x0000000b0c0b7221 */ /* 0x001fca0000000000 */
[----:B------:R0:W-:Y:S01]  /*0330*/  @!P0 STS [R0], R11 ;  /* 0x0000000b00008388 */ /* 0x0001e20000000800 */
[----:B------:R-:W-:Y:S01]  /*0340*/  BAR.SYNC.DEFER_BLOCKING 0x0 ;  /* 0x0000000000007b1d */ /* 0x000fe20000010000 */
[----:B------:R-:W-:-:S13]  /*0350*/  ISETP.GT.U32.AND P0, PT, R7, 0x1f, PT ;  /* 0x0000001f0700780c */ /* 0x000fda0003f04070 */
[----:B01----:R-:W-:Y:S05]  /*0360*/  @P0 BRA `(.L_x_3) ;  /* 0x0000000000680947 */ /* 0x003fea0003800000 */
[----:B------:R-:W-:-:S06]  /*0370*/  USHF.R.U32.HI UR4, URZ, 0x5, UR8 ;  /* 0x00000005ff047899 */ /* 0x000fcc0008011608 */
[----:B------:R-:W-:Y:S01]  /*0380*/  ISETP.GE.U32.AND P0, PT, R14, UR4, PT ;  /* 0x000000040e007c0c */ /* 0x000fe2000bf06070 */
[----:B------:R-:W-:-:S12]  /*0390*/  UMOV UR4, 0xffffffff ;  /* 0xffffffff00047882 */ /* 0x000fd80000000000 */
[----:B------:R-:W0:Y:S01]  /*03a0*/  @!P0 S2R R3, SR_CgaCtaId ;  /* 0x0000000000038919 */ /* 0x000e220000008800 */
[----:B------:R-:W-:-:S05]  /*03b0*/  @!P0 MOV R0, 0x400 ;  /* 0x0000040000008802 */ /* 0x000fca0000000f00 */
[----:B------:R-:W-:-:S05]  /*03c0*/  @!P0 VIADD R0, R0, 0x4 ;  /* 0x0000000400008836 */ /* 0x000fca0000000000 */
[----:B0-----:R-:W-:Y:S01]  /*03d0*/  @!P0 LEA R3, R3, R0, 0x18 ;  /* 0x0000000003038211 */ /* 0x001fe200078ec0ff */
[----:B------:R-:W-:-:S04]  /*03e0*/  IMAD.MOV.U32 R0, RZ, RZ, RZ ;  /* 0x000000ffff007224 */ /* 0x000fc800078e00ff */
[----:B------:R-:W-:-:S05]  /*03f0*/  @!P0 IMAD R3, R14, 0x4, R3 ;  /* 0x000000040e038824 */ /* 0x000fca00078e0203 */
[----:B------:R0:W1:Y:S01]  /*0400*/  @!P0 LDS R0, [R3] ;  /* 0x0000000003008984 */ /* 0x0000620000000800 */
[----:B------:R-:W-:Y:S01]  /*0410*/  ISETP.NE.AND P0, PT, R14, RZ, PT ;  /* 0x000000ff0e00720c */ /* 0x000fe20003f05270 */
[----:B------:R-:W-:-:S12]  /*0420*/  BRA.DIV UR4, `(.L_x_4) ;  /* 0x0000000604287947 */ /* 0x000fd8000b800000 */
[----:B01----:R-:W0:Y:S02]  /*0430*/  SHFL.BFLY PT, R3, R0, 0x10, 0x1f ;  /* 0x0e001f0000037f89 */ /* 0x003e2400000e0000 */
[----:B0-----:R-:W-:-:S05]  /*0440*/  FADD R3, R3, R0 ;  /* 0x0000000003037221 */ /* 0x001fca0000000000 */
[----:B------:R-:W0:Y:S02]  /*0450*/  SHFL.BFLY PT, R8, R3, 0x8, 0x1f ;  /* 0x0d001f0003087f89 */ /* 0x000e2400000e0000 */
[----:B0-----:R-:W-:-:S05]  /*0460*/  FADD R8, R3, R8 ;  /* 0x0000000803087221 */ /* 0x001fca0000000000 */
[----:B------:R-:W0:Y:S02]  /*0470*/  SHFL.BFLY PT, R9, R8, 0x4, 0x1f ;  /* 0x0c801f0008097f89 */ /* 0x000e2400000e0000 */
[----:B0-----:R-:W-:-:S05]  /*0480*/  FADD R9, R8, R9 ;  /* 0x0000000908097221 */ /* 0x001fca0000000000 */
[----:B------:R-:W0:Y:S02]  /*0490*/  SHFL.BFLY PT, R12, R9, 0x2, 0x1f ;  /* 0x0c401f00090c7f89 */ /* 0x000e2400000e0000 */
[----:B0-----:R-:W-:-:S05]  /*04a0*/  FADD R12, R9, R12 ;  /* 0x0000000c090c7221 */ /* 0x001fca0000000000 */
[----:B------:R0:W1:Y:S02]  /*04b0*/  SHFL.BFLY PT, R11, R12, 0x1, 0x1f ;  /* 0x0c201f000c0b7f89 */ /* 0x00006400000e0000 */
.L_x_14:
[----:B------:R-:W2:Y:S01]  /*04c0*/  @!P0 S2R R3, SR_CgaCtaId ;  /* 0x0000000000038919 */ /* 0x000ea20000008800 */
[----:B------:R-:W-:Y:S01]  /*04d0*/  @!P0 MOV R0, 0x400 ;  /* 0x0000040000008802 */ /* 0x000fe20000000f00 */
[----:B-1----:R-:W-:-:S03]  /*04e0*/  FADD R11, R12, R11 ;  /* 0x0000000b0c0b7221 */ /* 0x002fc60000000000 */
[----:B--2---:R-:W-:-:S05]  /*04f0*/  @!P0 LEA R0, R3, R0, 0x18 ;  /* 0x0000000003008211 */ /* 0x004fca00078ec0ff */
[----:B------:R1:W-:Y:S02]  /*0500*/  @!P0 STS [R0+0x4], R11 ;  /* 0x0000040b00008388 */ /* 0x0003e40000000800 */
.L_x_3:
[----:B------:R-:W-:Y:S01]  /*0510*/  ISETP.NE.AND P0, PT, R7, RZ, PT ;  /* 0x000000ff0700720c */ /* 0x000fe20003f05270 */
[----:B------:R-:W-:Y:S05]  /*0520*/  WARPSYNC.ALL ;  /* 0x0000000000007948 */ /* 0x000fea0003800000 */
[----:B------:R-:W-:Y:S06]  /*0530*/  BAR.SYNC.DEFER_BLOCKING 0x0 ;  /* 0x0000000000007b1d */ /* 0x000fec0000010000 */
[----:B------:R-:W-:Y:S04]  /*0540*/  BSSY.RECONVERGENT B0, `(.L_x_5) ;  /* 0x000001c000007945 */ /* 0x000fe80003800200 */
[----:B------:R-:W-:Y:S05]  /*0550*/  @P0 BRA `(.L_x_6) ;  /* 0x0000000000680947 */ /* 0x000fea0003800000 */
[----:B------:R-:W2:Y:S01]  /*0560*/  S2UR UR5, SR_CgaCtaId ;  /* 0x00000000000579c3 */ /* 0x000ea20000008800 */
[----:B------:R-:W-:Y:S01]  /*0570*/  UMOV UR4, 0x400 ;  /* 0x0000040000047882 */ /* 0x000fe20000000000 */
[----:B------:R-:W-:-:S04]  /*0580*/  I2FP.F32.S32 R3, R10 ;  /* 0x0000000a00037245 */ /* 0x000fc80000201400 */
[----:B------:R-:W3:Y:S02]  /*0590*/  MUFU.RCP R8, R3 ;  /* 0x0000000300087308 */ /* 0x000ee40000001000 */
[----:B---3--:R-:W-:Y:S01]  /*05a0*/  FFMA R9, -R3, R8, 1 ;  /* 0x3f80000003097423 */ /* 0x008fe20000000108 */
[----:B--2---:R-:W-:-:S03]  /*05b0*/  ULEA UR4, UR5, UR4, 0x18 ;  /* 0x0000000405047291 */ /* 0x004fc6000f8ec0ff */
[----:B------:R-:W-:-:S06]  /*05c0*/  FFMA R9, R8, R9, R8 ;  /* 0x0000000908097223 */ /* 0x000fcc0000000008 */
[----:B-1----:R-:W1:Y:S02]  /*05d0*/  LDS R0, [UR4+0x4] ;  /* 0x00000404ff007984 */ /* 0x002e640008000800 */
[----:B-1----:R-:W1:Y:S01]  /*05e0*/  FCHK P0, R0, R3 ;  /* 0x0000000300007302 */ /* 0x002e620000000000 */
[----:B------:R-:W-:-:S04]  /*05f0*/  FFMA R8, R0, R9, RZ ;  /* 0x0000000900087223 */ /* 0x000fc800000000ff */
[----:B------:R-:W-:-:S04]  /*0600*/  FFMA R10, -R3, R8, R0 ;  /* 0x00000008030a7223 */ /* 0x000fc80000000100 */
[----:B------:R-:W-:Y:S01]  /*0610*/  FFMA R8, R9, R10, R8 ;  /* 0x0000000a09087223 */ /* 0x000fe20000000008 */
[----:B-1----:R-:W-:Y:S06]  /*0620*/  @!P0 BRA `(.L_x_7) ;  /* 0x00000000000c8947 */ /* 0x002fec0003800000 */
[----:B------:R-:W-:-:S07]  /*0630*/  MOV R8, 0x650 ;  /* 0x0000065000087802 */ /* 0x000fce0000000f00 */
[----:B0-----:R-:W-:Y:S05]  /*0640*/  CALL.REL.NOINC `($__internal_0_$__cuda_sm3x_div_rn_noftz_f32_slowpath) ;  /* 0x00000004002c7944 */ /* 0x001fea0003c00000 */
[----:B------:R-:W-:-:S07]  /*0650*/  MOV R8, R0 ;  /* 0x0000000000087202 */ /* 0x000fce0000000f00 */
.L_x_7:
[----:B------:R-:W1:Y:S01]  /*0660*/  LDCU UR4, c[0x0][0x3a0] ;  /* 0x00007400ff0477ac */ /* 0x000e620008000800 */
[----:B------:R-:W2:Y:S01]  /*0670*/  S2UR UR5, SR_CgaCtaId ;  /* 0x00000000000579c3 */ /* 0x000ea20000008800 */
[----:B-1----:R-:W-:Y:S01]  /*0680*/  FADD R8, R8, UR4 ;  /* 0x0000000408087e21 */ /* 0x002fe20008000000 */
[----:B------:R-:W-:-:S04]  /*0690*/  UMOV UR4, 0x400 ;  /* 0x0000040000047882 */ /* 0x000fc80000000000 */
[----:B------:R-:W-:Y:S01]  /*06a0*/  FSETP.GEU.AND P0, PT, |R8|, 1.175494350822287508e-38, PT ;  /* 0x008000000800780b */ /* 0x000fe20003f0e200 */
[----:B--2---:R-:W-:-:S12]  /*06b0*/  ULEA UR4, UR5, UR4, 0x18 ;  /* 0x0000000405047291 */ /* 0x004fd8000f8ec0ff */
[----:B------:R-:W-:-:S04]  /*06c0*/  @!P0 FMUL R8, R8, 16777216 ;  /* 0x4b80000008088820 */ /* 0x000fc80000400000 */
[----:B------:R-:W1:Y:S02]  /*06d0*/  MUFU.RSQ R0, R8 ;  /* 0x0000000800007308 */ /* 0x000e640000001400 */
[----:B-1----:R-:W-:-:S05]  /*06e0*/  @!P0 FMUL R0, R0, 4096 ;  /* 0x4580000000008820 */ /* 0x002fca0000400000 */
[----:B------:R2:W-:Y:S02]  /*06f0*/  STS [UR4], R0 ;  /* 0x00000000ff007988 */ /* 0x0005e40008000804 */
.L_x_6:
[----:B------:R-:W-:Y:S05]  /*0700*/  BSYNC.RECONVERGENT B0 ;  /* 0x0000000000007941 */ /* 0x000fea0003800200 */
.L_x_5:
[----:B------:R-:W3:Y:S01]  /*0710*/  LDCU UR9, c[0x0][0x3a4] ;  /* 0x00007480ff0977ac */ /* 0x000ee20008000800 */
[----:B------:R-:W-:Y:S01]  /*0720*/  BAR.SYNC.DEFER_BLOCKING 0x0 ;  /* 0x0000000000007b1d */ /* 0x000fe20000010000 */
[----:B---3--:R-:W-:-:S13]  /*0730*/  ISETP.GE.AND P0, PT, R7, UR9, PT ;  /* 0x0000000907007c0c */ /* 0x008fda000bf06270 */
[----:B------:R-:W-:Y:S05]  /*0740*/  @P0 EXIT ;  /* 0x000000000000094d */ /* 0x000fea0003800000 */
[----:B------:R-:W3:Y:S01]  /*0750*/  S2UR UR5, SR_CgaCtaId ;  /* 0x00000000000579c3 */ /* 0x000ee20000008800 */
[----:B------:R-:W-:-:S07]  /*0760*/  UMOV UR4, 0x400 ;  /* 0x0000040000047882 */ /* 0x000fce0000000000 */
[----:B------:R-:W4:Y:S01]  /*0770*/  LDC.64 R8, c[0x0][0x398] ;  /* 0x0000e600ff087b82 */ /* 0x000f220000000a00 */
[----:B---3--:R-:W-:-:S09]  /*0780*/  ULEA UR4, UR5, UR4, 0x18 ;  /* 0x0000000405047291 */ /* 0x008fd2000f8ec0ff */
[----:B-12---:R-:W1:Y:S02]  /*0790*/  LDS R0, [UR4] ;  /* 0x00000004ff007984 */ /* 0x006e640008000800 */
[----:B------:R-:W2:Y:S02]  /*07a0*/  LDCU.64 UR4, c[0x0][0x380] ;  /* 0x00007000ff0477ac */ /* 0x000ea40008000a00 */
.L_x_8:
[----:B------:R-:W-:-:S04]  /*07b0*/  IMAD.WIDE R10, R7, 0x2, R4 ;  /* 0x00000002070a7825 */ /* 0x000fc800078e0204 */
[----:B0---4-:R-:W-:Y:S02]  /*07c0*/  IMAD.WIDE R12, R7, 0x2, R8 ;  /* 0x00000002070c7825 */ /* 0x011fe400078e0208 */
[----:B---3--:R-:W3:Y:S04]  /*07d0*/  LDG.E.U16 R10, desc[UR6][R10.64] ;  /* 0x000000060a0a7981 */ /* 0x008ee8000c1e1500 */
[----:B------:R-:W4:Y:S01]  /*07e0*/  LDG.E.U16.CONSTANT R12, desc[UR6][R12.64] ;  /* 0x000000060c0c7981 */ /* 0x000f22000c1e9500 */
[----:B------:R-:W-:-:S04]  /*07f0*/  IADD3 R15, P0, PT, R2, R7, RZ ;  /* 0x00000007020f7210 */ /* 0x000fc80007f1e0ff */
[C---:B------:R-:W-:Y:S01]  /*0800*/  LEA.HI.X.SX32 R16, R7.reuse, R6, 0x1, P0 ;  /* 0x0000000607107211 */ /* 0x040fe200000f0eff */
[----:B------:R-:W-:Y:S02]  /*0810*/  VIADD R7, R7, UR8 ;  /* 0x0000000807077c36 */ /* 0x000fe40008000000 */
[----:B---3--:R-:W-:Y:S02]  /*0820*/  IMAD.U32 R3, R10, 0x10000, RZ ;  /* 0x000100000a037824 */ /* 0x008fe400078e00ff */
[----:B----4-:R-:W-:Y:S02]  /*0830*/  IMAD.U32 R14, R12, 0x10000, RZ ;  /* 0x000100000c0e7824 */ /* 0x010fe400078e00ff */
[----:B-1----:R-:W-:-:S04]  /*0840*/  FMUL R3, R0, R3 ;  /* 0x0000000300037220 */ /* 0x002fc80000400000 */
[----:B------:R-:W-:Y:S01]  /*0850*/  FMUL R3, R14, R3 ;  /* 0x000000030e037220 */ /* 0x000fe20000400000 */
[----:B--2---:R-:W-:-:S04]  /*0860*/  LEA R14, P0, R15, UR4, 0x1 ;  /* 0x000000040f0e7c11 */ /* 0x004fc8000f8008ff */
[----:B------:R-:W-:Y:S02]  /*0870*/  F2FP.BF16.F32.PACK_AB R3, RZ, R3 ;  /* 0x00000003ff03723e */ /* 0x000fe400000010ff */
[----:B------:R-:W-:Y:S02]  /*0880*/  LEA.HI.X R15, R15, UR5, R16, 0x1, P0 ;  /* 0x000000050f0f7c11 */ /* 0x000fe400080f0c10 */
[----:B------:R-:W-:-:S03]  /*0890*/  ISETP.GE.AND P0, PT, R7, UR9, PT ;  /* 0x0000000907007c0c */ /* 0x000fc6000bf06270 */
[----:B------:R3:W-:Y:S10]  /*08a0*/  STG.E.U16 desc[UR6][R14.64], R3 ;  /* 0x000000030e007986 */ /* 0x0007f4000c101506 */
[----:B------:R-:W-:Y:S05]  /*08b0*/  @!P0 BRA `(.L_x_8) ;  /* 0xfffffffc00bc8947 */ /* 0x000fea000383ffff */
[----:B------:R-:W-:Y:S05]  /*08c0*/  EXIT ;  /* 0x000000000000794d */ /* 0x000fea0003800000 */
.L_x_4:
[----:B------:R-:W-:Y:S02]  /*08d0*/  HFMA2 R15, -RZ, RZ, 0, 1.847743988037109375e-06 ;  /* 0x0000001fff0f7431 */ /* 0x000fe400000001ff */
[----:B------:R-:W-:Y:S02]  /*08e0*/  IMAD.MOV.U32 R14, RZ, RZ, 0x10 ;  /* 0x00000010ff0e7424 */ /* 0x000fe400078e00ff */
[----:B------:R-:W-:-:S07]  /*08f0*/  IMAD.MOV.U32 R13, RZ, RZ, -0x1 ;  /* 0xffffffffff0d7424 */ /* 0x000fce00078e00ff */
[----:B01----:R-:W-:Y:S05]  /*0900*/  WARPSYNC.COLLECTIVE R13, `(.L_x_9) ;  /* 0x000000000d087348 */ /* 0x003fea0003c00000 */
[----:B-1----:R1:W2:Y:S02]  /*0910*/  SHFL.BFLY P1, R11, R0, R14, R15 ;  /* 0x0c00000e000b7389 */ /* 0x0022a4000002000f */
[----:B012---:R-:W-:Y:S05]  /*0920*/  ENDCOLLECTIVE ;  /* 0x000000000000791b */ /* 0x007fea0003800000 */
.L_x_9:
[----:B------:R-:W-:Y:S02]  /*0930*/  IMAD.MOV.U32 R14, RZ, RZ, 0x8 ;  /* 0x00000008ff0e7424 */ /* 0x000fe400078e00ff */
[----:B------:R-:W-:-:S04]  /*0940*/  IMAD.MOV.U32 R3, RZ, RZ, R11 ;  /* 0x000000ffff037224 */ /* 0x000fc800078e000b */
[----:B------:R-:W-:-:S04]  /*0950*/  FADD R3, R3, R0 ;  /* 0x0000000003037221 */ /* 0x000fc80000000000 */
[----:B------:R-:W-:-:S07]  /*0960*/  IMAD.MOV.U32 R0, RZ, RZ, R3 ;  /* 0x000000ffff007224 */ /* 0x000fce00078e0003 */
[----:B------:R-:W-:Y:S05]  /*0970*/  WARPSYNC.COLLECTIVE R13, `(.L_x_10) ;  /* 0x000000000d087348 */ /* 0x000fea0003c00000 */
[----:B------:R0:W1:Y:S02]  /*0980*/  SHFL.BFLY P1, R11, R0, R14, R15 ;  /* 0x0c00000e000b7389 */ /* 0x000064000002000f */
[----:B01----:R-:W-:Y:S05]  /*0990*/  ENDCOLLECTIVE ;  /* 0x000000000000791b */ /* 0x003fea0003800000 */
.L_x_10:
[----:B------:R-:W-:Y:S01]  /*09a0*/  IMAD.MOV.U32 R14, RZ, RZ, 0x4 ;  /* 0x00000004ff0e7424 */ /* 0x000fe200078e00ff */
[----:B------:R-:W-:-:S05]  /*09b0*/  MOV R8, R11 ;  /* 0x0000000b00087202 */ /* 0x000fca0000000f00 */
[----:B------:R-:W-:-:S04]  /*09c0*/  FADD R8, R3, R8 ;  /* 0x0000000803087221 */ /* 0x000fc80000000000 */
[----:B------:R-:W-:-:S07]  /*09d0*/  IMAD.MOV.U32 R0, RZ, RZ, R8 ;  /* 0x000000ffff007224 */ /* 0x000fce00078e0008 */
[----:B------:R-:W-:Y:S05]  /*09e0*/  WARPSYNC.COLLECTIVE R13, `(.L_x_11) ;  /* 0x000000000d087348 */ /* 0x000fea0003c00000 */
[----:B------:R0:W1:Y:S02]  /*09f0*/  SHFL.BFLY P1, R11, R0, R14, R15 ;  /* 0x0c00000e000b7389 */ /* 0x000064000002000f */
[----:B01----:R-:W-:Y:S05]  /*0a00*/  ENDCOLLECTIVE ;  /* 0x000000000000791b */ /* 0x003fea0003800000 */
.L_x_11:
[----:B------:R-:W-:Y:S02]  /*0a10*/  HFMA2 R14, -RZ, RZ, 0, 1.1920928955078125e-07 ;  /* 0x00000002ff0e7431 */ /* 0x000fe400000001ff */
[----:B------:R-:W-:-:S04]  /*0a20*/  IMAD.MOV.U32 R9, RZ, RZ, R11 ;  /* 0x000000ffff097224 */ /* 0x000fc800078e000b */
[----:B------:R-:W-:-:S04]  /*0a30*/  FADD R9, R8, R9 ;  /* 0x0000000908097221 */ /* 0x000fc80000000000 */
[----:B------:R-:W-:-:S07]  /*0a40*/  IMAD.MOV.U32 R0, RZ, RZ, R9 ;  /* 0x000000ffff007224 */ /* 0x000fce00078e0009 */
[----:B------:R-:W-:Y:S05]  /*0a50*/  WARPSYNC.COLLECTIVE R13, `(.L_x_12) ;  /* 0x000000000d087348 */ /* 0x000fea0003c00000 */
[----:B------:R0:W1:Y:S02]  /*0a60*/  SHFL.BFLY P1, R11, R0, R14, R15 ;  /* 0x0c00000e000b7389 */ /* 0x000064000002000f */
[----:B01----:R-:W-:Y:S05]  /*0a70*/  ENDCOLLECTIVE ;  /* 0x000000000000791b */ /* 0x003fea0003800000 */
.L_x_12:
[----:B------:R-:W-:Y:S02]  /*0a80*/  IMAD.MOV.U32 R14, RZ, RZ, 0x1 ;  /* 0x00000001ff0e7424 */ /* 0x000fe400078e00ff */
[----:B------:R-:W-:-:S04]  /*0a90*/  IMAD.MOV.U32 R12, RZ, RZ, R11 ;  /* 0x000000ffff0c7224 */ /* 0x000fc800078e000b */
[----:B------:R-:W-:-:S04]  /*0aa0*/  FADD R12, R9, R12 ;  /* 0x0000000c090c7221 */ /* 0x000fc80000000000 */
[----:B------:R-:W-:-:S07]  /*0ab0*/  IMAD.MOV.U32 R0, RZ, RZ, R12 ;  /* 0x000000ffff007224 */ /* 0x000fce00078e000c */
[----:B------:R-:W-:Y:S05]  /*0ac0*/  WARPSYNC.COLLECTIVE R13, `(.L_x_13) ;  /* 0x000000000d087348 */ /* 0x000fea0003c00000 */
[----:B------:R0:W1:Y:S02]  /*0ad0*/  SHFL.BFLY P1, R11, R0, R14, R15 ;  /* 0x0c00000e000b7389 */ /* 0x000064000002000f */
[----:B01----:R-:W-:Y:S05]  /*0ae0*/  ENDCOLLECTIVE ;  /* 0x000000000000791b */ /* 0x003fea0003800000 */
.L_x_13:
[----:B------:R-:W-:Y:S05]  /*0af0*/  BRA `(.L_x_14) ;  /* 0xfffffff800707947 */ /* 0x000fea000383ffff */
        .weak           $__internal_0_$__cuda_sm3x_div_rn_noftz_f32_slowpath
        .type           $__internal_0_$__cuda_sm3x_div_rn_noftz_f32_slowpath,@function
        .size           $__internal_0_$__cuda_sm3x_div_rn_noftz_f32_slowpath,(.L_x_120 - $__internal_0_$__cuda_sm3x_div_rn_noftz_f32_slowpath)
$__internal_0_$__cuda_sm3x_div_rn_noftz_f32_slowpath:
[--C-:B------:R-:W-:Y:S01]  /*0b00*/  SHF.R.U32.HI R10, RZ, 0x17, R3.reuse ;  /* 0x00000017ff0a7819 */ /* 0x100fe20000011603 */
[--C-:B------:R-:W-:Y:S01]  /*0b10*/  IMAD.MOV.U32 R12, RZ, RZ, R0.reuse ;  /* 0x000000ffff0c7224 */ /* 0x100fe200078e0000 */
[----:B------:R-:W-:Y:S01]  /*0b20*/  SHF.R.U32.HI R9, RZ, 0x17, R0 ;  /* 0x00000017ff097819 */ /* 0x000fe20000011600 */
[----:B------:R-:W-:Y:S01]  /*0b30*/  IMAD.MOV.U32 R13, RZ, RZ, R3 ;  /* 0x000000ffff0d7224 */ /* 0x000fe200078e0003 */
[----:B------:R-:W-:Y:S02]  /*0b40*/  LOP3.LUT R10, R10, 0xff, RZ, 0xc0, !PT ;  /* 0x000000ff0a0a7812 */ /* 0x000fe400078ec0ff */
[----:B------:R-:W-:-:S03]  /*0b50*/  LOP3.LUT R11, R9, 0xff, RZ, 0xc0, !PT ;  /* 0x000000ff090b7812 */ /* 0x000fc600078ec0ff */
[----:B------:R-:W-:Y:S01]  /*0b60*/  VIADD R15, R10, 0xffffffff ;  /* 0xffffffff0a0f7836 */ /* 0x000fe20000000000 */
[----:B------:R-:W-:-:S04]  /*0b70*/  IADD3 R14, PT, PT, R11, -0x1, RZ ;  /* 0xffffffff0b0e7810 */ /* 0x000fc80007ffe0ff */
[----:B------:R-:W-:-:S04]  /*0b80*/  ISETP.GT.U32.AND P0, PT, R15, 0xfd, PT ;  /* 0x000000fd0f00780c */ /* 0x000fc80003f04070 */
[----:B------:R-:W-:-:S13]  /*0b90*/  ISETP.GT.U32.OR P0, PT, R14, 0xfd, P0 ;  /* 0x000000fd0e00780c */ /* 0x000fda0000704470 */
[----:B------:R-:W-:Y:S01]  /*0ba0*/  @!P0 IMAD.MOV.U32 R9, RZ, RZ, RZ ;  /* 0x000000ffff098224 */ /* 0x000fe200078e00ff */
[----:B------:R-:W-:Y:S06]  /*0bb0*/  @!P0 BRA `(.L_x_15) ;  /* 0x00000000005c8947 */ /* 0x000fec0003800000 */
[----:B------:R-:W-:Y:S02]  /*0bc0*/  FSETP.GTU.FTZ.AND P0, PT, |R0|, +INF , PT ;  /* 0x7f8000000000780b */ /* 0x000fe40003f1c200 */
[----:B------:R-:W-:-:S04]  /*0bd0*/  FSETP.GTU.FTZ.AND P1, PT, |R3|, +INF , PT ;  /* 0x7f8000000300780b */ /* 0x000fc80003f3c200 */
[----:B------:R-:W-:-:S13]  /*0be0*/  PLOP3.LUT P0, PT, P0, P1, PT, 0xf8, 0x8f ;  /* 0x00000000008f781c */ /* 0x000fda0000703f70 */
[----:B------:R-:W-:Y:S05]  /*0bf0*/  @P0 BRA `(.L_x_16) ;  /* 0x0000000400440947 */ /* 0x000fea0003800000 */
[----:B------:R-:W-:-:S13]  /*0c00*/  LOP3.LUT P0, RZ, R13, 0x7fffffff, R12, 0xc8, !PT ;  /* 0x7fffffff0dff7812 */ /* 0x000fda000780c80c */
[----:B------:R-:W-:Y:S05]  /*0c10*/  @!P0 BRA `(.L_x_17) ;  /* 0x0000000400348947 */ /* 0x000fea0003800000 */
[C---:B------:R-:W-:Y:S02]  /*0c20*/  FSETP.NEU.FTZ.AND P2, PT, |R0|.reuse, +INF , PT ;  /* 0x7f8000000000780b */ /* 0x040fe40003f5d200 */
[----:B------:R-:W-:Y:S02]  /*0c30*/  FSETP.NEU.FTZ.AND P1, PT, |R3|, +INF , PT ;  /* 0x7f8000000300780b */ /* 0x000fe40003f3d200 */
[----:B------:R-:W-:-:S11]  /*0c40*/  FSETP.NEU.FTZ.AND P0, PT, |R0|, +INF , PT ;  /* 0x7f8000000000780b */ /* 0x000fd60003f1d200 */
[----:B------:R-:W-:Y:S05]  /*0c50*/  @!P1 BRA !P2, `(.L_x_17) ;  /* 0x0000000400249947 */ /* 0x000fea0005000000 */
[----:B------:R-:W-:-:S04]  /*0c60*/  LOP3.LUT P2, RZ, R12, 0x7fffffff, RZ, 0xc0, !PT ;  /* 0x7fffffff0cff7812 */ /* 0x000fc8000784c0ff */
[----:B------:R-:W-:-:S13]  /*0c70*/  PLOP3.LUT P1, PT, P1, P2, PT, 0x2f, 0xf2 ;  /* 0x0000000000f2781c */ /* 0x000fda0000f24577 */
[----:B------:R-:W-:Y:S05]  /*0c80*/  @P1 BRA `(.L_x_18) ;  /* 0x0000000400101947 */ /* 0x000fea0003800000 */
[----:B------:R-:W-:-:S04]  /*0c90*/  LOP3.LUT P1, RZ, R13, 0x7fffffff, RZ, 0xc0, !PT ;  /* 0x7fffffff0dff7812 */ /* 0x000fc8000782c0ff */
[----:B------:R-:W-:-:S13]  /*0ca0*/  PLOP3.LUT P0, PT, P0, P1, PT, 0x2f, 0xf2 ;  /* 0x0000000000f2781c */ /* 0x000fda0000702577 */
[----:B------:R-:W-:Y:S05]  /*0cb0*/  @P0 BRA `(.L_x_19) ;  /* 0x0000000000f80947 */ /* 0x000fea0003800000 */
[----:B------:R-:W-:Y:S02]  /*0cc0*/  ISETP.GE.AND P0, PT, R14, RZ, PT ;  /* 0x000000ff0e00720c */ /* 0x000fe40003f06270 */
[----:B------:R-:W-:-:S11]  /*0cd0*/  ISETP.GE.AND P1, PT, R15, RZ, PT ;  /* 0x000000ff0f00720c */ /* 0x000fd60003f26270 */
[----:B------:R-:W-:Y:S01]  /*0ce0*/  @P0 IMAD.MOV.U32 R9, RZ, RZ, RZ ;  /* 0x000000ffff090224 */ /* 0x000fe200078e00ff */
[----:B------:R-:W-:Y:S01]  /*0cf0*/  @!P0 MOV R9, 0xffffffc0 ;  /* 0xffffffc000098802 */ /* 0x000fe20000000f00 */
[----:B------:R-:W-:Y:S01]  /*0d00*/  @!P0 FFMA R12, R0, 1.84467440737095516160e+19, RZ ;  /* 0x5f800000000c8823 */ /* 0x000fe200000000ff */
[----:B------:R-:W-:-:S03]  /*0d10*/  @!P1 FFMA R13, R3, 1.84467440737095516160e+19, RZ ;  /* 0x5f800000030d9823 */ /* 0x000fc600000000ff */
[----:B------:R-:W-:-:S07]  /*0d20*/  @!P1 VIADD R9, R9, 0x40 ;  /* 0x0000004009099836 */ /* 0x000fce0000000000 */
.L_x_15:
[----:B------:R-:W-:Y:S01]  /*0d30*/  LEA R0, R10, 0xc0800000, 0x17 ;  /* 0xc08000000a007811 */ /* 0x000fe200078eb8ff */
[----:B------:R-:W-:-:S04]  /*0d40*/  VIADD R11, R11, 0xffffff81 ;  /* 0xffffff810b0b7836 */ /* 0x000fc80000000000 */
[----:B------:R-:W-:Y:S01]  /*0d50*/  IMAD.IADD R13, R13, 0x1, -R0 ;  /* 0x000000010d0d7824 */ /* 0x000fe200078e0a00 */
[C---:B------:R-:W-:Y:S01]  /*0d60*/  IADD3 R10, PT, PT, R11.reuse, 0x7f, -R10 ;  /* 0x0000007f0b0a7810 */ /* 0x040fe20007ffe80a */
[----:B------:R-:W-:Y:S02]  /*0d70*/  IMAD R0, R11, -0x800000, R12 ;  /* 0xff8000000b007824 */ /* 0x000fe400078e020c */
[----:B------:R-:W0:Y:S01]  /*0d80*/  MUFU.RCP R3, R13 ;  /* 0x0000000d00037308 */ /* 0x000e220000001000 */
[----:B------:R-:W-:Y:S01]  /*0d90*/  FADD.FTZ R15, -R13, -RZ ;  /* 0x800000ff0d0f7221 */ /* 0x000fe20000010100 */
[----:B------:R-:W-:-:S03]  /*0da0*/  IMAD.IADD R10, R10, 0x1, R9 ;  /* 0x000000010a0a7824 */ /* 0x000fc600078e0209 */
[----:B0-----:R-:W-:-:S04]  /*0db0*/  FFMA R14, R3, R15, 1 ;  /* 0x3f800000030e7423 */ /* 0x001fc8000000000f */
[----:B------:R-:W-:-:S04]  /*0dc0*/  FFMA R14, R3, R14, R3 ;  /* 0x0000000e030e7223 */ /* 0x000fc80000000003 */
[----:B------:R-:W-:-:S04]  /*0dd0*/  FFMA R3, R0, R14, RZ ;  /* 0x0000000e00037223 */ /* 0x000fc800000000ff */
[----:B------:R-:W-:-:S04]  /*0de0*/  FFMA R12, R15, R3, R0 ;  /* 0x000000030f0c7223 */ /* 0x000fc80000000000 */
[----:B------:R-:W-:-:S04]  /*0df0*/  FFMA R17, R14, R12, R3 ;  /* 0x0000000c0e117223 */ /* 0x000fc80000000003 */
[----:B------:R-:W-:-:S04]  /*0e00*/  FFMA R12, R15, R17, R0 ;  /* 0x000000110f0c7223 */ /* 0x000fc80000000000 */
[----:B------:R-:W-:-:S05]  /*0e10*/  FFMA R0, R14, R12, R17 ;  /* 0x0000000c0e007223 */ /* 0x000fca0000000011 */
[----:B------:R-:W-:-:S04]  /*0e20*/  SHF.R.U32.HI R3, RZ, 0x17, R0 ;  /* 0x00000017ff037819 */ /* 0x000fc80000011600 */
[----:B------:R-:W-:-:S04]  /*0e30*/  LOP3.LUT R3, R3, 0xff, RZ, 0xc0, !PT ;  /* 0x000000ff03037812 */ /* 0x000fc800078ec0ff */
[----:B------:R-:W-:-:S05]  /*0e40*/  IADD3 R11, PT, PT, R3, R10, RZ ;  /* 0x0000000a030b7210 */ /* 0x000fca0007ffe0ff */
[----:B------:R-:W-:-:S05]  /*0e50*/  VIADD R3, R11, 0xffffffff ;  /* 0xffffffff0b037836 */ /* 0x000fca0000000000 */
[----:B------:R-:W-:-:S13]  /*0e60*/  ISETP.GE.U32.AND P0, PT, R3, 0xfe, PT ;  /* 0x000000fe0300780c */ /* 0x000fda0003f06070 */
[----:B------:R-:W-:Y:S05]  /*0e70*/  @!P0 BRA `(.L_x_20) ;  /* 0x0000000000808947 */ /* 0x000fea0003800000 */
[----:B------:R-:W-:-:S13]  /*0e80*/  ISETP.GT.AND P0, PT, R11, 0xfe, PT ;  /* 0x000000fe0b00780c */ /* 0x000fda0003f04270 */
[----:B------:R-:W-:Y:S05]  /*0e90*/  @P0 BRA `(.L_x_21) ;  /* 0x00000000006c0947 */ /* 0x000fea0003800000 */
[----:B------:R-:W-:-:S13]  /*0ea0*/  ISETP.GE.AND P0, PT, R11, 0x1, PT ;  /* 0x000000010b00780c */ /* 0x000fda0003f06270 */
[----:B------:R-:W-:Y:S05]  /*0eb0*/  @P0 BRA `(.L_x_22) ;  /* 0x0000000000980947 */ /* 0x000fea0003800000 */
[----:B------:R-:W-:Y:S02]  /*0ec0*/  ISETP.GE.AND P0, PT, R11, -0x18, PT ;  /* 0xffffffe80b00780c */ /* 0x000fe40003f06270 */
[----:B------:R-:W-:-:S11]  /*0ed0*/  LOP3.LUT R0, R0, 0x80000000, RZ, 0xc0, !PT ;  /* 0x8000000000007812 */ /* 0x000fd600078ec0ff */
[----:B------:R-:W-:Y:S05]  /*0ee0*/  @!P0 BRA `(.L_x_22) ;  /* 0x00000000008c8947 */ /* 0x000fea0003800000 */
[CCC-:B------:R-:W-:Y:S01]  /*0ef0*/  FFMA.RZ R3, R14.reuse, R12.reuse, R17.reuse ;  /* 0x0000000c0e037223 */ /* 0x1c0fe2000000c011 */
[CCC-:B------:R-:W-:Y:S01]  /*0f00*/  FFMA.RM R10, R14.reuse, R12.reuse, R17.reuse ;  /* 0x0000000c0e0a7223 */ /* 0x1c0fe20000004011 */
[C---:B------:R-:W-:Y:S02]  /*0f10*/  ISETP.NE.AND P2, PT, R11.reuse, RZ, PT ;  /* 0x000000ff0b00720c */ /* 0x040fe40003f45270 */
[----:B------:R-:W-:Y:S02]  /*0f20*/  ISETP.NE.AND P1, PT, R11, RZ, PT ;  /* 0x000000ff0b00720c */ /* 0x000fe40003f25270 */
[----:B------:R-:W-:Y:S01]  /*0f30*/  LOP3.LUT R9, R3, 0x7fffff, RZ, 0xc0, !PT ;  /* 0x007fffff03097812 */ /* 0x000fe200078ec0ff */
[----:B------:R-:W-:Y:S01]  /*0f40*/  FFMA.RP R3, R14, R12, R17 ;  /* 0x0000000c0e037223 */ /* 0x000fe20000008011 */
[----:B------:R-:W-:Y:S02]  /*0f50*/  VIADD R12, R11, 0x20 ;  /* 0x000000200b0c7836 */ /* 0x000fe40000000000 */
[----:B------:R-:W-:Y:S01]  /*0f60*/  LOP3.LUT R9, R9, 0x800000, RZ, 0xfc, !PT ;  /* 0x0080000009097812 */ /* 0x000fe200078efcff */
[----:B------:R-:W-:Y:S01]  /*0f70*/  IMAD.MOV R11, RZ, RZ, -R11 ;  /* 0x000000ffff0b7224 */ /* 0x000fe200078e0a0b */
[----:B------:R-:W-:-:S02]  /*0f80*/  FSETP.NEU.FTZ.AND P0, PT, R3, R10, PT ;  /* 0x0000000a0300720b */ /* 0x000fc40003f1d000 */
[----:B------:R-:W-:Y:S02]  /*0f90*/  SHF.L.U32 R12, R9, R12, RZ ;  /* 0x0000000c090c7219 */ /* 0x000fe400000006ff */
[----:B------:R-:W-:Y:S02]  /*0fa0*/  SEL R10, R11, RZ, P2 ;  /* 0x000000ff0b0a7207 */ /* 0x000fe40001000000 */
[----:B------:R-:W-:Y:S02]  /*0fb0*/  ISETP.NE.AND P1, PT, R12, RZ, P1 ;  /* 0x000000ff0c00720c */ /* 0x000fe40000f25270 */
[----:B------:R-:W-:Y:S02]  /*0fc0*/  SHF.R.U32.HI R10, RZ, R10, R9 ;  /* 0x0000000aff0a7219 */ /* 0x000fe40000011609 */
[----:B------:R-:W-:Y:S02]  /*0fd0*/  PLOP3.LUT P0, PT, P0, P1, PT, 0xf8, 0x8f ;  /* 0x00000000008f781c */ /* 0x000fe40000703f70 */
[----:B------:R-:W-:-:S02]  /*0fe0*/  SHF.R.U32.HI R12, RZ, 0x1, R10 ;  /* 0x00000001ff0c7819 */ /* 0x000fc4000001160a */
[----:B------:R-:W-:-:S04]  /*0ff0*/  SEL R3, RZ, 0x1, !P0 ;  /* 0x00000001ff037807 */ /* 0x000fc80004000000 */
[----:B------:R-:W-:-:S04]  /*1000*/  LOP3.LUT R3, R3, 0x1, R12, 0xf8, !PT ;  /* 0x0000000103037812 */ /* 0x000fc800078ef80c */
[----:B------:R-:W-:-:S04]  /*1010*/  LOP3.LUT R3, R3, R10, RZ, 0xc0, !PT ;  /* 0x0000000a03037212 */ /* 0x000fc800078ec0ff */
[----:B------:R-:W-:-:S04]  /*1020*/  IADD3 R3, PT, PT, R12, R3, RZ ;  /* 0x000000030c037210 */ /* 0x000fc80007ffe0ff */
[----:B------:R-:W-:Y:S01]  /*1030*/  LOP3.LUT R0, R3, R0, RZ, 0xfc, !PT ;  /* 0x0000000003007212 */ /* 0x000fe200078efcff */
[----:B------:R-:W-:Y:S06]  /*1040*/  BRA `(.L_x_22) ;  /* 0x0000000000347947 */ /* 0x000fec0003800000 */
.L_x_21:
[----:B------:R-:W-:-:S04]  /*1050*/  LOP3.LUT R0, R0, 0x80000000, RZ, 0xc0, !PT ;  /* 0x8000000000007812 */ /* 0x000fc800078ec0ff */
[----:B------:R-:W-:Y:S01]  /*1060*/  LOP3.LUT R0, R0, 0x7f800000, RZ, 0xfc, !PT ;  /* 0x7f80000000007812 */ /* 0x000fe200078efcff */
[----:B------:R-:W-:Y:S06]  /*1070*/  BRA `(.L_x_22) ;  /* 0x0000000000287947 */ /* 0x000fec0003800000 */
.L_x_20:
[----:B------:R-:W-:Y:S01]  /*1080*/  IMAD R0, R10, 0x800000, R0 ;  /* 0x008000000a007824 */ /* 0x000fe200078e0200 */
[----:B------:R-:W-:Y:S06]  /*1090*/  BRA `(.L_x_22) ;  /* 0x0000000000207947 */ /* 0x000fec0003800000 */
.L_x_19:
[----:B------:R-:W-:-:S04]  /*10a0*/  LOP3.LUT R0, R13, 0x80000000, R12, 0x48, !PT ;  /* 0x800000000d007812 */ /* 0x000fc800078e480c */
[----:B------:R-:W-:Y:S01]  /*10b0*/  LOP3.LUT R0, R0, 0x7f800000, RZ, 0xfc, !PT ;  /* 0x7f80000000007812 */ /* 0x000fe200078efcff */
[----:B------:R-:W-:Y:S06]  /*10c0*/  BRA `(.L_x_22) ;  /* 0x0000000000147947 */ /* 0x000fec0003800000 */
.L_x_18:
[----:B------:R-:W-:Y:S01]  /*10d0*/  LOP3.LUT R0, R13, 0x80000000, R12, 0x48, !PT ;  /* 0x800000000d007812 */ /* 0x000fe200078e480c */
[----:B------:R-:W-:Y:S06]  /*10e0*/  BRA `(.L_x_22) ;  /* 0x00000000000c7947 */ /* 0x000fec0003800000 */
.L_x_17:
[----:B------:R-:W0:Y:S01]  /*10f0*/  MUFU.RSQ R0, -QNAN ;  /* 0xffc0000000007908 */ /* 0x000e220000001400 */
[----:B------:R-:W-:Y:S05]  /*1100*/  BRA `(.L_x_22) ;  /* 0x0000000000047947 */ /* 0x000fea0003800000 */
.L_x_16:
[----:B------:R-:W-:-:S07]  /*1110*/  FADD.FTZ R0, R0, R3 ;  /* 0x0000000300007221 */ /* 0x000fce0000010000 */
.L_x_22:
[----:B------:R-:W-:-:S04]  /*1120*/  IMAD.MOV.U32 R9, RZ, RZ, 0x0 ;  /* 0x00000000ff097424 */ /* 0x000fc800078e00ff */
[----:B0-----:R-:W-:Y:S05]  /*1130*/  RET.REL.NODEC R8 `(fused_add_rms_norm_bf16) ;  /* 0xffffffec08b07950 */ /* 0x001fea0003c3ffff */
.L_x_23:
[----:B------:R-:W-:-:S00]  /*1140*/  BRA `(.L_x_23) ;  /* 0xfffffffc00fc7947 */ /* 0x000fc0000383ffff */
[----:B------:R-:W-:-:S00]  /*1150*/  NOP ;  /* 0x0000000000007918 */ /* 0x000fc00000000000 */
        /* <DEDUP_REMOVED lines=10> */
.L_x_120:


//--------------------- .text.rms_norm_f32        --------------------------
	.section	.text.rms_norm_f32,"ax",@progbits
	.align	128
        .global         rms_norm_f32
        .type           rms_norm_f32,@function
        .size           rms_norm_f32,(.L_x_121 - rms_norm_f32)
        .other          rms_norm_f32,@"STO_CUDA_ENTRY STV_DEFAULT"
rms_norm_f32:
.text.rms_norm_f32:
        /* <DEDUP_REMOVED lines=9> */
[----:B--2---:R-:W-:-:S04]  /*0090*/  IMAD R2, R6, UR4, RZ ;  /* 0x0000000406027c24 */ /* 0x004fc8000f8e02ff */
[----:B---3--:R-:W-:-:S08]  /*00a0*/  IMAD.WIDE R4, R2, 0x4, R4 ;  /* 0x0000000402047825 */ /* 0x008fd000078e0204 */
[----:B-1----:R-:W-:Y:S05]  /*00b0*/  @P0 BRA `(.L_x_25) ;  /* 0x0000000000240947 */ /* 0x002fea0003800000 */
[----:B------:R-:W0:Y:S01]  /*00c0*/  LDC R10, c[0x0][0x360] ;  /* 0x0000d800ff0a7b82 */ /* 0x000e220000000800 */
[----:B------:R-:W-:Y:S02]  /*00d0*/  IMAD.MOV.U32 R0, RZ, RZ, RZ ;  /* 0x000000ffff007224 */ /* 0x000fe400078e00ff */
[----:B------:R-:W-:-:S07]  /*00e0*/  IMAD.MOV.U32 R3, RZ, RZ, R7 ;  /* 0x000000ffff037224 */ /* 0x000fce00078e0007 */
.L_x_26:
[----:B------:R-:W-:-:S06]  /*00f0*/  IMAD.WIDE R8, R3, 0x4, R4 ;  /* 0x0000000403087825 */ /* 0x000fcc00078e0204 */
[----:B------:R-:W2:Y:S01]  /*0100*/  LDG.E.CONSTANT R9, desc[UR6][R8.64] ;  /* 0x0000000608097981 */ /* 0x000ea2000c1e9900 */
[----:B0-----:R-:W-:-:S05]  /*0110*/  IMAD.IADD R3, R10, 0x1, R3 ;  /* 0x000000010a037824 */ /* 0x001fca00078e0203 */
[----:B------:R-:W-:Y:S01]  /*0120*/  ISETP.GE.AND P0, PT, R3, R6, PT ;  /* 0x000000060300720c */ /* 0x000fe20003f06270 */
[----:B--2---:R-:W-:-:S12]  /*0130*/  FFMA R0, R9, R9, R0 ;  /* 0x0000000909007223 */ /* 0x004fd80000000000 */
[----:B------:R-:W-:Y:S05]  /*0140*/  @!P0 BRA `(.L_x_26) ;  /* 0xfffffffc00e88947 */ /* 0x000fea000383ffff */
.L_x_25:
[----:B------:R-:W-:Y:S05]  /*0150*/  BSYNC.RECONVERGENT B0 ;  /* 0x0000000000007941 */ /* 0x000fea0003800200 */
.L_x_24:
[----:B------:R-:W0:Y:S01]  /*0160*/  SHFL.BFLY PT, R3, R0, 0x10, 0x1f ;  /* 0x0e001f0000037f89 */ /* 0x000e2200000e0000 */
[----:B------:R-:W-:Y:S01]  /*0170*/  LOP3.LUT P0, R12, R7, 0x1f, RZ, 0xc0, !PT ;  /* 0x0000001f070c7812 */ /* 0x000fe2000780c0ff */
[----:B------:R-:W1:-:S12]  /*0180*/  LDCU UR8, c[0x0][0x360] ;  /* 0x00006c00ff0877ac */ /* 0x000e580008000800 */
[----:B------:R-:W2:Y:S01]  /*0190*/  @!P0 S2R R13, SR_CgaCtaId ;  /* 0x00000000000d8919 */ /* 0x000ea20000008800 */
[----:B0-----:R-:W-:Y:S01]  /*01a0*/  FADD R3, R3, R0 ;  /* 0x0000000003037221 */ /* 0x001fe20000000000 */
[----:B------:R-:W-:-:S04]  /*01b0*/  @!P0 MOV R0, 0x400 ;  /* 0x0000040000008802 */ /* 0x000fc80000000f00 */
[----:B------:R-:W0:Y:S01]  /*01c0*/  SHFL.BFLY PT, R8, R3, 0x8, 0x1f ;  /* 0x0d001f0003087f89 */ /* 0x000e2200000e0000 */
[----:B------:R-:W-:-:S04]  /*01d0*/  @!P0 IADD3 R0, PT, PT, R0, 0x4, RZ ;  /* 0x0000000400008810 */ /* 0x000fc80007ffe0ff */
        /* <DEDUP_REMOVED lines=34> */
.L_x_38:
[----:B------:R-:W2:Y:S01]  /*0400*/  @!P0 S2R R3, SR_CgaCtaId ;  /* 0x0000000000038919 */ /* 0x000ea20000008800 */
[----:B------:R-:W-:Y:S01]  /*0410*/  @!P0 MOV R0, 0x400 ;  /* 0x0000040000008802 */ /* 0x000fe20000000f00 */
[----:B-1----:R-:W-:-:S03]  /*0420*/  FADD R11, R10, R11 ;  /* 0x0000000b0a0b7221 */ /* 0x002fc60000000000 */
[----:B--2---:R-:W-:-:S05]  /*0430*/  @!P0 LEA R0, R3, R0, 0x18 ;  /* 0x0000000003008211 */ /* 0x004fca00078ec0ff */
[----:B------:R1:W-:Y:S02]  /*0440*/  @!P0 STS [R0+0x4], R11 ;  /* 0x0000040b00008388 */ /* 0x0003e40000000800 */
.L_x_27:
        /* <DEDUP_REMOVED lines=19> */
[----:B0-----:R-:W-:Y:S05]  /*0580*/  CALL.REL.NOINC `($__internal_1_$__cuda_sm3x_div_rn_noftz_f32_slowpath) ;  /* 0x0000000400247944 */ /* 0x001fea0003c00000 */
[----:B------:R-:W-:-:S07]  /*0590*/  IMAD.MOV.U32 R6, RZ, RZ, R0 ;  /* 0x000000ffff067224 */ /* 0x000fce00078e0000 */
.L_x_31:
        /* <DEDUP_REMOVED lines=10> */
.L_x_30:
[----:B------:R-:W-:Y:S05]  /*0640*/  BSYNC.RECONVERGENT B0 ;  /* 0x0000000000007941 */ /* 0x000fea0003800200 */
.L_x_29:
        /* <DEDUP_REMOVED lines=10> */
.L_x_32:
[----:B0-----:R-:W-:-:S04]  /*06f0*/  IMAD.WIDE R10, R7, 0x4, R4 ;  /* 0x00000004070a7825 */ /* 0x001fc800078e0204 */
[C---:B----4-:R-:W-:Y:S02]  /*0700*/  IMAD.WIDE R12, R7.reuse, 0x4, R8 ;  /* 0x00000004070c7825 */ /* 0x050fe400078e0208 */
[----:B------:R-:W1:Y:S04]  /*0710*/  LDG.E.CONSTANT R11, desc[UR6][R10.64] ;  /* 0x000000060a0b7981 */ /* 0x000e68000c1e9900 */
[----:B---3--:R-:W3:Y:S01]  /*0720*/  LDG.E.CONSTANT R12, desc[UR6][R12.64] ;  /* 0x000000060c0c7981 */ /* 0x008ee2000c1e9900 */
[----:B------:R-:W-:Y:S02]  /*0730*/  SHF.R.S32.HI R3, RZ, 0x1f, R7 ;  /* 0x0000001fff037819 */ /* 0x000fe40000011407 */
[----:B------:R-:W-:Y:S02]  /*0740*/  IADD3 R6, P0, PT, R2, R7, RZ ;  /* 0x0000000702067210 */ /* 0x000fe40007f1e0ff */
[----:B------:R-:W-:-:S02]  /*0750*/  IADD3 R7, PT, PT, R7, UR8, RZ ;  /* 0x0000000807077c10 */ /* 0x000fc4000fffe0ff */
[----:B------:R-:W-:Y:S02]  /*0760*/  LEA.HI.X.SX32 R15, R2, R3, 0x1, P0 ;  /* 0x00000003020f7211 */ /* 0x000fe400000f0eff */
[----:B--2---:R-:W-:-:S04]  /*0770*/  LEA R14, P0, R6, UR4, 0x2 ;  /* 0x00000004060e7c11 */ /* 0x004fc8000f8010ff */
[----:B------:R-:W-:Y:S02]  /*0780*/  LEA.HI.X R15, R6, UR5, R15, 0x2, P0 ;  /* 0x00000005060f7c11 */ /* 0x000fe400080f140f */
[----:B------:R-:W-:Y:S01]  /*0790*/  ISETP.GE.AND P0, PT, R7, UR9, PT ;  /* 0x0000000907007c0c */ /* 0x000fe2000bf06270 */
[----:B-1----:R-:W-:-:S04]  /*07a0*/  FMUL R3, R0, R11 ;  /* 0x0000000b00037220 */ /* 0x002fc80000400000 */
[----:B---3--:R-:W-:-:S05]  /*07b0*/  FMUL R3, R3, R12 ;  /* 0x0000000c03037220 */ /* 0x008fca0000400000 */
[----:B------:R3:W-:Y:S03]  /*07c0*/  STG.E desc[UR6][R14.64], R3 ;  /* 0x000000030e007986 */ /* 0x0007e6000c101906 */
[----:B------:R-:W-:Y:S05]  /*07d0*/  @!P0 BRA `(.L_x_32) ;  /* 0xfffffffc00c48947 */ /* 0x000fea000383ffff */
[----:B------:R-:W-:Y:S05]  /*07e0*/  EXIT ;  /* 0x000000000000794d */ /* 0x000fea0003800000 */
.L_x_28:
[----:B------:R-:W-:Y:S02]  /*07f0*/  IMAD.MOV.U32 R13, RZ, RZ, 0x10 ;  /* 0x00000010ff0d7424 */ /* 0x000fe400078e00ff */
[----:B------:R-:W-:Y:S02]  /*0800*/  IMAD.MOV.U32 R15, RZ, RZ, 0x1f ;  /* 0x0000001fff0f7424 */ /* 0x000fe400078e00ff */
[----:B------:R-:W-:-:S07]  /*0810*/  IMAD.MOV.U32 R12, RZ, RZ, -0x1 ;  /* 0xffffffffff0c7424 */ /* 0x000fce00078e00ff */
[----:B01----:R-:W-:Y:S05]  /*0820*/  WARPSYNC.COLLECTIVE R12, `(.L_x_33) ;  /* 0x000000000c087348 */ /* 0x003fea0003c00000 */
[----:B-1----:R1:W2:Y:S02]  /*0830*/  SHFL.BFLY P1, R11, R0, R13, R15 ;  /* 0x0c00000d000b7389 */ /* 0x0022a4000002000f */
[----:B012---:R-:W-:Y:S05]  /*0840*/  ENDCOLLECTIVE ;  /* 0x000000000000791b */ /* 0x007fea0003800000 */
.L_x_33:
[----:B------:R-:W-:Y:S01]  /*0850*/  IMAD.MOV.U32 R13, RZ, RZ, 0x8 ;  /* 0x00000008ff0d7424 */ /* 0x000fe200078e00ff */
[----:B------:R-:W-:-:S05]  /*0860*/  MOV R3, R11 ;  /* 0x0000000b00037202 */ /* 0x000fca0000000f00 */
[----:B------:R-:W-:-:S04]  /*0870*/  FADD R3, R3, R0 ;  /* 0x0000000003037221 */ /* 0x000fc80000000000 */
[----:B------:R-:W-:-:S07]  /*0880*/  IMAD.MOV.U32 R0, RZ, RZ, R3 ;  /* 0x000000ffff007224 */ /* 0x000fce00078e0003 */
[----:B------:R-:W-:Y:S05]  /*0890*/  WARPSYNC.COLLECTIVE R12, `(.L_x_34) ;  /* 0x000000000c087348 */ /* 0x000fea0003c00000 */
[----:B------:R0:W1:Y:S02]  /*08a0*/  SHFL.BFLY P1, R11, R0, R13, R15 ;  /* 0x0c00000d000b7389 */ /* 0x000064000002000f */
[----:B01----:R-:W-:Y:S05]  /*08b0*/  ENDCOLLECTIVE ;  /* 0x000000000000791b */ /* 0x003fea0003800000 */
.L_x_34:
[----:B------:R-:W-:Y:S02]  /*08c0*/  IMAD.MOV.U32 R13, RZ, RZ, 0x4 ;  /* 0x00000004ff0d7424 */ /* 0x000fe400078e00ff */
[----:B------:R-:W-:-:S04]  /*08d0*/  IMAD.MOV.U32 R8, RZ, RZ, R11 ;  /* 0x000000ffff087224 */ /* 0x000fc800078e000b */
[----:B------:R-:W-:-:S05]  /*08e0*/  FADD R8, R3, R8 ;  /* 0x0000000803087221 */ /* 0x000fca0000000000 */
[----:B------:R-:W-:-:S07]  /*08f0*/  MOV R0, R8 ;  /* 0x0000000800007202 */ /* 0x000fce0000000f00 */
[----:B------:R-:W-:Y:S05]  /*0900*/  WARPSYNC.COLLECTIVE R12, `(.L_x_35) ;  /* 0x000000000c087348 */ /* 0x000fea0003c00000 */
[----:B------:R0:W1:Y:S02]  /*0910*/  SHFL.BFLY P1, R11, R0, R13, R15 ;  /* 0x0c00000d000b7389 */ /* 0x000064000002000f */
[----:B01----:R-:W-:Y:S05]  /*0920*/  ENDCOLLECTIVE ;  /* 0x000000000000791b */ /* 0x003fea0003800000 */
.L_x_35:
[----:B------:R-:W-:Y:S02]  /*0930*/  HFMA2 R13, -RZ, RZ, 0, 1.1920928955078125e-07 ;  /* 0x00000002ff0d7431 */ /* 0x000fe400000001ff */
[----:B------:R-:W-:-:S04]  /*0940*/  IMAD.MOV.U32 R9, RZ, RZ, R11 ;  /* 0x000000ffff097224 */ /* 0x000fc800078e000b */
[----:B------:R-:W-:-:S04]  /*0950*/  FADD R9, R8, R9 ;  /* 0x0000000908097221 */ /* 0x000fc80000000000 */
[----:B------:R-:W-:-:S07]  /*0960*/  IMAD.MOV.U32 R0, RZ, RZ, R9 ;  /* 0x000000ffff007224 */ /* 0x000fce00078e0009 */
[----:B------:R-:W-:Y:S05]  /*0970*/  WARPSYNC.COLLECTIVE R12, `(.L_x_36) ;  /* 0x000000000c087348 */ /* 0x000fea0003c00000 */
[----:B------:R0:W1:Y:S02]  /*0980*/  SHFL.BFLY P1, R11, R0, R13, R15 ;  /* 0x0c00000d000b7389 */ /* 0x000064000002000f */
[----:B01----:R-:W-:Y:S05]  /*0990*/  ENDCOLLECTIVE ;  /* 0x000000000000791b */ /* 0x003fea0003800000 */
.L_x_36:
[----:B------:R-:W-:Y:S02]  /*09a0*/  IMAD.MOV.U32 R13, RZ, RZ, 0x1 ;  /* 0x00000001ff0d7424 */ /* 0x000fe400078e00ff */
[----:B------:R-:W-:-:S04]  /*09b0*/  IMAD.MOV.U32 R10, RZ, RZ, R11 ;  /* 0x000000ffff0a7224 */ /* 0x000fc800078e000b */
[----:B------:R-:W-:-:S04]  /*09c0*/  FADD R10, R9, R10 ;  /* 0x0000000a090a7221 */ /* 0x000fc80000000000 */
[----:B------:R-:W-:-:S07]  /*09d0*/  IMAD.MOV.U32 R0, RZ, RZ, R10 ;  /* 0x000000ffff007224 */ /* 0x000fce00078e000a */
[----:B------:R-:W-:Y:S05]  /*09e0*/  WARPSYNC.COLLECTIVE R12, `(.L_x_37) ;  /* 0x000000000c087348 */ /* 0x000fea0003c00000 */
[----:B------:R0:W1:Y:S02]  /*09f0*/  SHFL.BFLY P1, R11, R0, R13, R15 ;  /* 0x0c00000d000b7389 */ /* 0x000064000002000f */
[----:B01----:R-:W-:Y:S05]  /*0a00*/  ENDCOLLECTIVE ;  /* 0x000000000000791b */ /* 0x003fea0003800000 */
.L_x_37:
[----:B------:R-:W-:Y:S05]  /*0a10*/  BRA `(.L_x_38) ;  /* 0xfffffff800787947 */ /* 0x000fea000383ffff */
        .weak           $__internal_1_$__cuda_sm3x_div_rn_noftz_f32_slowpath
        .type           $__internal_1_$__cuda_sm3x_div_rn_noftz_f32_slowpath,@function
        .size           $__internal_1_$__cuda_sm3x_div_rn_noftz_f32_slowpath,(.L_x_121 - $__internal_1_$__cuda_sm3x_div_rn_noftz_f32_slowpath)
$__internal_1_$__cuda_sm3x_div_rn_noftz_f32_slowpath:
[--C-:B------:R-:W-:Y:S01]  /*0a20*/  SHF.R.U32.HI R9, RZ, 0x17, R3.reuse ;  /* 0x00000017ff097819 */ /* 0x100fe20000011603 */
[--C-:B------:R-:W-:Y:S01]  /*0a30*/  IMAD.MOV.U32 R11, RZ, RZ, R0.reuse ;  /* 0x000000ffff0b7224 */ /* 0x100fe200078e0000 */
[----:B------:R-:W-:Y:S01]  /*0a40*/  SHF.R.U32.HI R8, RZ, 0x17, R0 ;  /* 0x00000017ff087819 */ /* 0x000fe20000011600 */
[----:B------:R-:W-:Y:S01]  /*0a50*/  IMAD.MOV.U32 R12, RZ, RZ, R3 ;  /* 0x000000ffff0c7224 */ /* 0x000fe200078e0003 */
[----:B------:R-:W-:Y:S02]  /*0a60*/  LOP3.LUT R9, R9, 0xff, RZ, 0xc0, !PT ;  /* 0x000000ff09097812 */ /* 0x000fe400078ec0ff */
[----:B------:R-:W-:Y:S02]  /*0a70*/  LOP3.LUT R10, R8, 0xff, RZ, 0xc0, !PT ;  /* 0x000000ff080a7812 */ /* 0x000fe400078ec0ff */
[----:B------:R-:W-:-:S03]  /*0a80*/  IADD3 R14, PT, PT, R9, -0x1, RZ ;  /* 0xffffffff090e7810 */ /* 0x000fc60007ffe0ff */
[----:B------:R-:W-:Y:S01]  /*0a90*/  VIADD R13, R10, 0xffffffff ;  /* 0xffffffff0a0d7836 */ /* 0x000fe20000000000 */
[----:B------:R-:W-:-:S04]  /*0aa0*/  ISETP.GT.U32.AND P0, PT, R14, 0xfd, PT ;  /* 0x000000fd0e00780c */ /* 0x000fc80003f04070 */
[----:B------:R-:W-:-:S13]  /*0ab0*/  ISETP.GT.U32.OR P0, PT, R13, 0xfd, P0 ;  /* 0x000000fd0d00780c */ /* 0x000fda0000704470 */
[----:B------:R-:W-:Y:S01]  /*0ac0*/  @!P0 MOV R8, RZ ;  /* 0x000000ff00088202 */ /* 0x000fe20000000f00 */
        /* <DEDUP_REMOVED lines=19> */
[----:B------:R-:W-:Y:S02]  /*0c00*/  @P0 IMAD.MOV.U32 R8, RZ, RZ, RZ ;  /* 0x000000ffff080224 */ /* 0x000fe400078e00ff */
[----:B------:R-:W-:Y:S01]  /*0c10*/  @!P0 FFMA R11, R0, 1.84467440737095516160e+19, RZ ;  /* 0x5f800000000b8823 */ /* 0x000fe200000000ff */
[----:B------:R-:W-:Y:S02]  /*0c20*/  @!P0 IMAD.MOV.U32 R8, RZ, RZ, -0x40 ;  /* 0xffffffc0ff088424 */ /* 0x000fe400078e00ff */
[----:B------:R-:W-:Y:S02]  /*0c30*/  @!P1 FFMA R12, R3, 1.84467440737095516160e+19, RZ ;  /* 0x5f800000030c9823 */ /* 0x000fe400000000ff */
[----:B------:R-:W-:-:S07]  /*0c40*/  @!P1 VIADD R8, R8, 0x40 ;  /* 0x0000004008089836 */ /* 0x000fce0000000000 */
.L_x_39:
[----:B------:R-:W-:Y:S01]  /*0c50*/  LEA R3, R9, 0xc0800000, 0x17 ;  /* 0xc080000009037811 */ /* 0x000fe200078eb8ff */
[----:B------:R-:W-:-:S03]  /*0c60*/  VIADD R10, R10, 0xffffff81 ;  /* 0xffffff810a0a7836 */ /* 0x000fc60000000000 */
[----:B------:R-:W-:Y:S01]  /*0c70*/  IADD3 R3, PT, PT, -R3, R12, RZ ;  /* 0x0000000c03037210 */ /* 0x000fe20007ffe1ff */
[C---:B------:R-:W-:Y:S01]  /*0c80*/  IMAD R0, R10.reuse, -0x800000, R11 ;  /* 0xff8000000a007824 */ /* 0x040fe200078e020b */
[----:B------:R-:W-:Y:S02]  /*0c90*/  IADD3 R9, PT, PT, R10, 0x7f, -R9 ;  /* 0x0000007f0a097810 */ /* 0x000fe40007ffe809 */
[----:B------:R-:W0:Y:S01]  /*0ca0*/  MUFU.RCP R12, R3 ;  /* 0x00000003000c7308 */ /* 0x000e220000001000 */
[----:B------:R-:W-:Y:S02]  /*0cb0*/  FADD.FTZ R13, -R3, -RZ ;  /* 0x800000ff030d7221 */ /* 0x000fe40000010100 */
[----:B------:R-:W-:Y:S02]  /*0cc0*/  IMAD.IADD R9, R9, 0x1, R8 ;  /* 0x0000000109097824 */ /* 0x000fe400078e0208 */
        /* <DEDUP_REMOVED lines=8> */
[----:B------:R-:W-:-:S05]  /*0d50*/  LOP3.LUT R3, R3, 0xff, RZ, 0xc0, !PT ;  /* 0x000000ff03037812 */ /* 0x000fca00078ec0ff */
[----:B------:R-:W-:-:S05]  /*0d60*/  IMAD.IADD R13, R3, 0x1, R9 ;  /* 0x00000001030d7824 */ /* 0x000fca00078e0209 */
[----:B------:R-:W-:-:S04]  /*0d70*/  IADD3 R3, PT, PT, R13, -0x1, RZ ;  /* 0xffffffff0d037810 */ /* 0x000fc80007ffe0ff */
        /* <DEDUP_REMOVED lines=10> */
[C---:B------:R-:W-:Y:S02]  /*0e20*/  VIADD R10, R13.reuse, 0x20 ;  /* 0x000000200d0a7836 */ /* 0x040fe40000000000 */
[CCC-:B------:R-:W-:Y:S01]  /*0e30*/  FFMA.RM R8, R14.reuse, R12.reuse, R11.reuse ;  /* 0x0000000c0e087223 */ /* 0x1c0fe2000000400b */
[----:B------:R-:W-:Y:S02]  /*0e40*/  ISETP.NE.AND P2, PT, R13, RZ, PT ;  /* 0x000000ff0d00720c */ /* 0x000fe40003f45270 */
[----:B------:R-:W-:Y:S01]  /*0e50*/  LOP3.LUT R9, R3, 0x7fffff, RZ, 0xc0, !PT ;  /* 0x007fffff03097812 */ /* 0x000fe200078ec0ff */
[----:B------:R-:W-:Y:S01]  /*0e60*/  FFMA.RP R3, R14, R12, R11 ;  /* 0x0000000c0e037223 */ /* 0x000fe2000000800b */
[----:B------:R-:W-:Y:S01]  /*0e70*/  IMAD.MOV R11, RZ, RZ, -R13 ;  /* 0x000000ffff0b7224 */ /* 0x000fe200078e0a0d */
[----:B------:R-:W-:Y:S02]  /*0e80*/  ISETP.NE.AND P1, PT, R13, RZ, PT ;  /* 0x000000ff0d00720c */ /* 0x000fe40003f25270 */
[----:B------:R-:W-:-:S02]  /*0e90*/  LOP3.LUT R9, R9, 0x800000, RZ, 0xfc, !PT ;  /* 0x0080000009097812 */ /* 0x000fc400078efcff */
[----:B------:R-:W-:Y:S02]  /*0ea0*/  FSETP.NEU.FTZ.AND P0, PT, R3, R8, PT ;  /* 0x000000080300720b */ /* 0x000fe40003f1d000 */
[----:B------:R-:W-:Y:S02]  /*0eb0*/  SHF.L.U32 R10, R9, R10, RZ ;  /* 0x0000000a090a7219 */ /* 0x000fe400000006ff */
[----:B------:R-:W-:Y:S02]  /*0ec0*/  SEL R8, R11, RZ, P2 ;  /* 0x000000ff0b087207 */ /* 0x000fe40001000000 */
[----:B------:R-:W-:Y:S02]  /*0ed0*/  ISETP.NE.AND P1, PT, R10, RZ, P1 ;  /* 0x000000ff0a00720c */ /* 0x000fe40000f25270 */
[----:B------:R-:W-:Y:S02]  /*0ee0*/  SHF.R.U32.HI R8, RZ, R8, R9 ;  /* 0x00000008ff087219 */ /* 0x000fe40000011609 */
[----:B------:R-:W-:-:S02]  /*0ef0*/  PLOP3.LUT P0, PT, P0, P1, PT, 0xf8, 0x8f ;  /* 0x00000000008f781c */ /* 0x000fc40000703f70 */
[----:B------:R-:W-:Y:S02]  /*0f00*/  SHF.R.U32.HI R10, RZ, 0x1, R8 ;  /* 0x00000001ff0a7819 */ /* 0x000fe40000011608 */
[----:B------:R-:W-:-:S04]  /*0f10*/  SEL R3, RZ, 0x1, !P0 ;  /* 0x00000001ff037807 */ /* 0x000fc80004000000 */
[----:B------:R-:W-:-:S04]  /*0f20*/  LOP3.LUT R3, R3, 0x1, R10, 0xf8, !PT ;  /* 0x0000000103037812 */ /* 0x000fc800078ef80a */
[----:B------:R-:W-:-:S05]  /*0f30*/  LOP3.LUT R3, R3, R8, RZ, 0xc0, !PT ;  /* 0x0000000803037212 */ /* 0x000fca00078ec0ff */
[----:B------:R-:W-:-:S05]  /*0f40*/  IMAD.IADD R3, R10, 0x1, R3 ;  /* 0x000000010a037824 */ /* 0x000fca00078e0203 */
[----:B------:R-:W-:Y:S01]  /*0f50*/  LOP3.LUT R0, R3, R0, RZ, 0xfc, !PT ;  /* 0x0000000003007212 */ /* 0x000fe200078efcff */
[----:B------:R-:W-:Y:S06]  /*0f60*/  BRA `(.L_x_46) ;  /* 0x0000000000347947 */ /* 0x000fec0003800000 */
.L_x_45:
[----:B------:R-:W-:-:S04]  /*0f70*/  LOP3.LUT R0, R0, 0x80000000, RZ, 0xc0, !PT ;  /* 0x8000000000007812 */ /* 0x000fc800078ec0ff */
[----:B------:R-:W-:Y:S01]  /*0f80*/  LOP3.LUT R0, R0, 0x7f800000, RZ, 0xfc, !PT ;  /* 0x7f80000000007812 */ /* 0x000fe200078efcff */
[----:B------:R-:W-:Y:S06]  /*0f90*/  BRA `(.L_x_46) ;  /* 0x0000000000287947 */ /* 0x000fec0003800000 */
.L_x_44:
[----:B------:R-:W-:Y:S01]  /*0fa0*/  LEA R0, R9, R0, 0x17 ;  /* 0x0000000009007211 */ /* 0x000fe200078eb8ff */
[----:B------:R-:W-:Y:S06]  /*0fb0*/  BRA `(.L_x_46) ;  /* 0x0000000000207947 */ /* 0x000fec0003800000 */
.L_x_43:
[----:B------:R-:W-:-:S04]  /*0fc0*/  LOP3.LUT R0, R12, 0x80000000, R11, 0x48, !PT ;  /* 0x800000000c007812 */ /* 0x000fc800078e480b */
[----:B------:R-:W-:Y:S01]  /*0fd0*/  LOP3.LUT R0, R0, 0x7f800000, RZ, 0xfc, !PT ;  /* 0x7f80000000007812 */ /* 0x000fe200078efcff */
[----:B------:R-:W-:Y:S06]  /*0fe0*/  BRA `(.L_x_46) ;  /* 0x0000000000147947 */ /* 0x000fec0003800000 */
.L_x_42:
[----:B------:R-:W-:Y:S01]  /*0ff0*/  LOP3.LUT R0, R12, 0x80000000, R11, 0x48, !PT ;  /* 0x800000000c007812 */ /* 0x000fe200078e480b */
[----:B------:R-:W-:Y:S06]  /*1000*/  BRA `(.L_x_46) ;  /* 0x00000000000c7947 */ /* 0x000fec0003800000 */
.L_x_41:
[----:B------:R-:W0:Y:S01]  /*1010*/  MUFU.RSQ R0, -QNAN ;  /* 0xffc0000000007908 */ /* 0x000e220000001400 */
[----:B------:R-:W-:Y:S05]  /*1020*/  BRA `(.L_x_46) ;  /* 0x0000000000047947 */ /* 0x000fea0003800000 */
.L_x_40:
[----:B------:R-:W-:-:S07]  /*1030*/  FADD.FTZ R0, R0, R3 ;  /* 0x0000000300007221 */ /* 0x000fce0000010000 */
.L_x_46:
[----:B------:R-:W-:Y:S02]  /*1040*/  IMAD.MOV.U32 R8, RZ, RZ, R6 ;  /* 0x000000ffff087224 */ /* 0x000fe400078e0006 */
[----:B------:R-:W-:-:S04]  /*1050*/  IMAD.MOV.U32 R9, RZ, RZ, 0x0 ;  /* 0x00000000ff097424 */ /* 0x000fc800078e00ff */
[----:B0-----:R-:W-:Y:S05]  /*1060*/  RET.REL.NODEC R8 `(rms_norm_f32) ;  /* 0xffffffec08e47950 */ /* 0x001fea0003c3ffff */
.L_x_47:
        /* <DEDUP_REMOVED lines=9> */
.L_x_121:


//--------------------- .text.rms_norm_fp16       --------------------------
	.section	.text.rms_norm_fp16,"ax",@progbits
	.align	128
        .global         rms_norm_fp16
        .type           rms_norm_fp16,@function
        .size           rms_norm_fp16,(.L_x_122 - rms_norm_fp16)
        .other          rms_norm_fp16,@"STO_CUDA_ENTRY STV_DEFAULT"
rms_norm_fp16:
.text.rms_norm_fp16:
[----:B------:R-:W-:Y:S08]  /*0000*/  LDC R1, c[0x0][0x37c] ;  /* 0x0000df00ff017b82 */ /* 0x000ff00000000800 */
[----:B------:R-:W0:Y:S01]  /*0010*/  LDC R14, c[0x0][0x39c] ;  /* 0x0000e700ff0e7b82 */ /* 0x000e220000000800 */
[----:B------:R-:W1:Y:S01]  /*0020*/  S2R R11, SR_TID.X ;  /* 0x00000000000b7919 */ /* 0x000e620000002100 */
[----:B------:R-:W2:Y:S01]  /*0030*/  LDCU.128 UR8, c[0x0][0x380] ;  /* 0x00007000ff0877ac */ /* 0x000ea20008000c00 */
[----:B------:R-:W-:Y:S01]  /*0040*/  BSSY.RECONVERGENT B0, `(.L_x_48) ;  /* 0x0000093000007945 */ /* 0x000fe20003800200 */
[----:B------:R-:W-:Y:S01]  /*0050*/  HFMA2 R16, -RZ, RZ, 0, 0 ;  /* 0x00000000ff107431 */ /* 0x000fe200000001ff */
[----:B------:R-:W3:Y:S03]  /*0060*/  LDCU.64 UR6, c[0x0][0x358] ;  /* 0x00006b00ff0677ac */ /* 0x000ee60008000a00 */
[----:B------:R-:W4:Y:S01]  /*0070*/  S2UR UR4, SR_CTAID.X ;  /* 0x00000000000479c3 */ /* 0x000f220000002500 */
[----:B0-----:R-:W-:-:S04]  /*0080*/  SHF.R.S32.HI R3, RZ, 0x1f, R14 ;  /* 0x0000001fff037819 */ /* 0x001fc8000001140e */
[----:B------:R-:W-:-:S04]  /*0090*/  LEA.HI R3, R3, R14, RZ, 0x2 ;  /* 0x0000000e03037211 */ /* 0x000fc800078f10ff */
[----:B------:R-:W-:Y:S01]  /*00a0*/  SHF.R.S32.HI R10, RZ, 0x2, R3 ;  /* 0x00000002ff0a7819 */ /* 0x000fe20000011403 */
[----:B----4-:R-:W-:-:S03]  /*00b0*/  IMAD R12, R14, UR4, RZ ;  /* 0x000000040e0c7c24 */ /* 0x010fc6000f8e02ff */
[----:B-1----:R-:W-:Y:S01]  /*00c0*/  ISETP.GE.AND P0, PT, R11, R10, PT ;  /* 0x0000000a0b00720c */ /* 0x002fe20003f06270 */
[----:B------:R-:W-:-:S03]  /*00d0*/  IMAD.WIDE R12, R12, 0x2, RZ ;  /* 0x000000020c0c7825 */ /* 0x000fc600078e02ff */
[C---:B--2---:R-:W-:Y:S02]  /*00e0*/  IADD3 R6, P2, PT, R12.reuse, UR8, RZ ;  /* 0x000000080c067c10 */ /* 0x044fe4000ff5e0ff */
[----:B------:R-:W-:Y:S02]  /*00f0*/  IADD3 R4, P1, PT, R12, UR10, RZ ;  /* 0x0000000a0c047c10 */ /* 0x000fe4000ff3e0ff */
[C---:B------:R-:W-:Y:S02]  /*0100*/  IADD3.X R7, PT, PT, R13.reuse, UR9, RZ, P2, !PT ;  /* 0x000000090d077c10 */ /* 0x040fe400097fe4ff */
[----:B------:R-:W-:-:S03]  /*0110*/  IADD3.X R5, PT, PT, R13, UR11, RZ, P1, !PT ;  /* 0x0000000b0d057c10 */ /* 0x000fc60008ffe4ff */
[----:B---3--:R-:W-:Y:S06]  /*0120*/  @P0 BRA `(.L_x_49) ;  /* 0x0000000800100947 */ /* 0x008fec0003800000 */
[----:B------:R-:W0:Y:S01]  /*0130*/  LDC R0, c[0x0][0x360] ;  /* 0x0000d800ff007b82 */ /* 0x000e220000000800 */
[----:B------:R-:W-:Y:S01]  /*0140*/  BSSY.RECONVERGENT B1, `(.L_x_50) ;  /* 0x000003c000017945 */ /* 0x000fe20003800200 */
[----:B0-----:R-:W0:Y:S01]  /*0150*/  I2F.U32.RP R16, R0 ;  /* 0x0000000000107306 */ /* 0x001e220000209000 */
[----:B------:R-:W-:Y:S02]  /*0160*/  IADD3 R9, PT, PT, R11, R0, RZ ;  /* 0x000000000b097210 */ /* 0x000fe40007ffe0ff */
[----:B------:R-:W-:Y:S02]  /*0170*/  ISETP.NE.U32.AND P2, PT, R0, RZ, PT ;  /* 0x000000ff0000720c */ /* 0x000fe40003f45070 */
[----:B------:R-:W-:Y:S02]  /*0180*/  ISETP.GE.U32.AND P0, PT, R9, R10, PT ;  /* 0x0000000a0900720c */ /* 0x000fe40003f06070 */
[----:B------:R-:W-:Y:S02]  /*0190*/  VIMNMX.U32 R8, PT, PT, R10, R9, !PT ;  /* 0x000000090a087248 */ /* 0x000fe40007fe0000 */
[----:B------:R-:W-:-:S04]  /*01a0*/  SEL R15, RZ, 0x1, P0 ;  /* 0x00000001ff0f7807 */ /* 0x000fc80000000000 */
[----:B------:R-:W-:Y:S01]  /*01b0*/  IADD3 R9, PT, PT, R8, -R9, -R15 ;  /* 0x8000000908097210 */ /* 0x000fe20007ffe80f */
[----:B0-----:R-:W0:Y:S02]  /*01c0*/  MUFU.RCP R16, R16 ;  /* 0x0000001000107308 */ /* 0x001e240000001000 */
[----:B0-----:R-:W-:-:S06]  /*01d0*/  IADD3 R2, PT, PT, R16, 0xffffffe, RZ ;  /* 0x0ffffffe10027810 */ /* 0x001fcc0007ffe0ff */
[----:B------:R0:W1:Y:S02]  /*01e0*/  F2I.FTZ.U32.TRUNC.NTZ R3, R2 ;  /* 0x0000000200037305 */ /* 0x000064000021f000 */
[----:B0-----:R-:W-:Y:S02]  /*01f0*/  MOV R2, RZ ;  /* 0x000000ff00027202 */ /* 0x001fe40000000f00 */
[----:B-1----:R-:W-:-:S05]  /*0200*/  IADD3 R17, PT, PT, RZ, -R3, RZ ;  /* 0x80000003ff117210 */ /* 0x002fca0007ffe0ff */
[----:B------:R-:W-:-:S04]  /*0210*/  IMAD R17, R17, R0, RZ ;  /* 0x0000000011117224 */ /* 0x000fc800078e02ff */
[----:B------:R-:W-:-:S06]  /*0220*/  IMAD.HI.U32 R16, R3, R17, R2 ;  /* 0x0000001103107227 */ /* 0x000fcc00078e0002 */
[----:B------:R-:W-:-:S04]  /*0230*/  IMAD.HI.U32 R16, R16, R9, RZ ;  /* 0x0000000910107227 */ /* 0x000fc800078e00ff */
[----:B------:R-:W-:-:S04]  /*0240*/  IMAD.MOV R2, RZ, RZ, -R16 ;  /* 0x000000ffff027224 */ /* 0x000fc800078e0a10 */
[----:B------:R-:W-:-:S05]  /*0250*/  IMAD R9, R0, R2, R9 ;  /* 0x0000000200097224 */ /* 0x000fca00078e0209 */
[----:B------:R-:W-:-:S13]  /*0260*/  ISETP.GE.U32.AND P0, PT, R9, R0, PT ;  /* 0x000000000900720c */ /* 0x000fda0003f06070 */
[-C--:B------:R-:W-:Y:S02]  /*0270*/  @P0 IADD3 R9, PT, PT, R9, -R0.reuse, RZ ;  /* 0x8000000009090210 */ /* 0x080fe40007ffe0ff */
[----:B------:R-:W-:Y:S02]  /*0280*/  @P0 IADD3 R16, PT, PT, R16, 0x1, RZ ;  /* 0x0000000110100810 */ /* 0x000fe40007ffe0ff */
[----:B------:R-:W-:-:S13]  /*0290*/  ISETP.GE.U32.AND P1, PT, R9, R0, PT ;  /* 0x000000000900720c */ /* 0x000fda0003f26070 */
[----:B------:R-:W-:Y:S02]  /*02a0*/  @P1 IADD3 R16, PT, PT, R16, 0x1, RZ ;  /* 0x0000000110101810 */ /* 0x000fe40007ffe0ff */
[----:B------:R-:W-:-:S04]  /*02b0*/  @!P2 LOP3.LUT R16, RZ, R0, RZ, 0x33, !PT ;  /* 0x00000000ff10a212 */ /* 0x000fc800078e33ff */
[----:B------:R-:W-:Y:S01]  /*02c0*/  IADD3 R8, PT, PT, R15, R16, RZ ;  /* 0x000000100f087210 */ /* 0x000fe20007ffe0ff */
[----:B------:R-:W-:Y:S01]  /*02d0*/  IMAD.MOV.U32 R16, RZ, RZ, RZ ;  /* 0x000000ffff107224 */ /* 0x000fe200078e00ff */
[----:B------:R-:W-:Y:S02]  /*02e0*/  MOV R15, R11 ;  /* 0x0000000b000f7202 */ /* 0x000fe40000000f00 */
[C---:B------:R-:W-:Y:S02]  /*02f0*/  LOP3.LUT R2, R8.reuse, 0x3, RZ, 0xc0, !PT ;  /* 0x0000000308027812 */ /* 0x040fe400078ec0ff */
[----:B------:R-:W-:Y:S02]  /*0300*/  ISETP.GE.U32.AND P0, PT, R8, 0x3, PT ;  /* 0x000000030800780c */ /* 0x000fe40003f06070 */
[----:B------:R-:W-:-:S13]  /*0310*/  ISETP.NE.AND P1, PT, R2, 0x3, PT ;  /* 0x000000030200780c */ /* 0x000fda0003f25270 */
[----:B------:R-:W-:Y:S05]  /*0320*/  @!P1 BRA `(.L_x_51) ;  /* 0x0000000000749947 */ /* 0x000fea0003800000 */
[----:B------:R-:W-:Y:S01]  /*0330*/  IMAD.WIDE.U32 R2, R11, 0x8, R12 ;  /* 0x000000080b027825 */ /* 0x000fe200078e000c */
[----:B------:R-:W-:Y:S02]  /*0340*/  MOV R16, RZ ;  /* 0x000000ff00107202 */ /* 0x000fe40000000f00 */
[----:B------:R-:W-:Y:S02]  /*0350*/  MOV R15, R11 ;  /* 0x0000000b000f7202 */ /* 0x000fe40000000f00 */
[----:B------:R-:W-:Y:S02]  /*0360*/  IADD3 R18, P1, PT, R2, UR10, RZ ;  /* 0x0000000a02127c10 */ /* 0x000fe4000ff3e0ff */
[----:B------:R-:W-:Y:S02]  /*0370*/  IADD3 R2, PT, PT, R8, 0x1, RZ ;  /* 0x0000000108027810 */ /* 0x000fe40007ffe0ff */
[----:B------:R-:W-:Y:S02]  /*0380*/  IADD3 R18, P2, PT, R18, 0x4, RZ ;  /* 0x0000000412127810 */ /* 0x000fe40007f5e0ff */
[----:B------:R-:W-:-:S02]  /*0390*/  LOP3.LUT R2, R2, 0x3, RZ, 0xc0, !PT ;  /* 0x0000000302027812 */ /* 0x000fc400078ec0ff */
[----:B------:R-:W-:-:S03]  /*03a0*/  IADD3.X R19, PT, PT, RZ, UR11, R3, P2, P1 ;  /* 0x0000000bff137c10 */ /* 0x000fc600097e2403 */
[----:B------:R-:W-:-:S07]  /*03b0*/  IMAD.MOV R8, RZ, RZ, -R2 ;  /* 0x000000ffff087224 */ /* 0x000fce00078e0a02 */
.L_x_52:
[----:B------:R-:W-:Y:S02]  /*03c0*/  MOV R2, R18 ;  /* 0x0000001200027202 */ /* 0x000fe40000000f00 */
[----:B------:R-:W-:-:S05]  /*03d0*/  MOV R3, R19 ;  /* 0x0000001300037202 */ /* 0x000fca0000000f00 */
[----:B------:R-:W2:Y:S04]  /*03e0*/  LDG.E.U16.CONSTANT R17, desc[UR6][R2.64+-0x2] ;  /* 0xfffffe0602117981 */ /* 0x000ea8000c1e9500 */
[----:B------:R-:W3:Y:S04]  /*03f0*/  LDG.E.U16.CONSTANT R9, desc[UR6][R2.64+-0x4] ;  /* 0xfffffc0602097981 */ /* 0x000ee8000c1e9500 */
[----:B------:R-:W4:Y:S04]  /*0400*/  LDG.E.U16.CONSTANT R18, desc[UR6][R2.64] ;  /* 0x0000000602127981 */ /* 0x000f28000c1e9500 */
[----:B------:R-:W5:Y:S01]  /*0410*/  LDG.E.U16.CONSTANT R19, desc[UR6][R2.64+0x2] ;  /* 0x0000020602137981 */ /* 0x000f62000c1e9500 */
[----:B------:R-:W-:-:S02]  /*0420*/  IADD3 R8, PT, PT, R8, 0x1, RZ ;  /* 0x0000000108087810 */ /* 0x000fc40007ffe0ff */
[----:B------:R-:W-:Y:S02]  /*0430*/  IADD3 R15, PT, PT, R0, R15, RZ ;  /* 0x0000000f000f7210 */ /* 0x000fe40007ffe0ff */
[----:B------:R-:W-:Y:S01]  /*0440*/  ISETP.NE.AND P1, PT, R8, RZ, PT ;  /* 0x000000ff0800720c */ /* 0x000fe20003f25270 */
[----:B--2---:R-:W-:Y:S02]  /*0450*/  HADD2.F32 R17, -RZ, R17.H0_H0 ;  /* 0x20000011ff117230 */ /* 0x004fe40000004100 */
[----:B---3--:R-:W-:-:S03]  /*0460*/  HADD2.F32 R9, -RZ, R9.H0_H0 ;  /* 0x20000009ff097230 */ /* 0x008fc60000004100 */
[----:B------:R-:W-:Y:S01]  /*0470*/  FMUL R20, R17, R17 ;  /* 0x0000001111147220 */ /* 0x000fe20000400000 */
[----:B----4-:R-:W-:-:S03]  /*0480*/  HADD2.F32 R18, -RZ, R18.H0_H0 ;  /* 0x20000012ff127230 */ /* 0x010fc60000004100 */
[----:B------:R-:W-:Y:S01]  /*0490*/  FFMA R17, R9, R9, R20 ;  /* 0x0000000909117223 */ /* 0x000fe20000000014 */
[----:B-----5:R-:W-:-:S03]  /*04a0*/  HADD2.F32 R9, -RZ, R19.H0_H0 ;  /* 0x20000013ff097230 */ /* 0x020fc60000004100 */
[----:B------:R-:W-:Y:S01]  /*04b0*/  FFMA R20, R18, R18, R17 ;  /* 0x0000001212147223 */ /* 0x000fe20000000011 */
[----:B------:R-:W-:-:S04]  /*04c0*/  IMAD.WIDE.U32 R18, R0, 0x8, R2 ;  /* 0x0000000800127825 */ /* 0x000fc800078e0002 */
[----:B------:R-:W-:-:S04]  /*04d0*/  FFMA R9, R9, R9, R20 ;  /* 0x0000000909097223 */ /* 0x000fc80000000014 */
[----:B------:R-:W-:Y:S01]  /*04e0*/  FADD R16, R9, R16 ;  /* 0x0000001009107221 */ /* 0x000fe20000000000 */
[----:B------:R-:W-:Y:S06]  /*04f0*/  @P1 BRA `(.L_x_52) ;  /* 0xfffffffc00b01947 */ /* 0x000fec000383ffff */
.L_x_51:
[----:B------:R-:W-:Y:S05]  /*0500*/  BSYNC.RECONVERGENT B1 ;  /* 0x0000000000017941 */ /* 0x000fea0003800200 */
.L_x_50:
[----:B------:R-:W-:Y:S05]  /*0510*/  @!P0 BRA `(.L_x_49) ;  /* 0x0000000400148947 */ /* 0x000fea0003800000 */
[C---:B------:R-:W-:Y:S01]  /*0520*/  IMAD.IADD R17, R15.reuse, 0x1, R0 ;  /* 0x000000010f117824 */ /* 0x040fe200078e0200 */
[----:B------:R-:W-:-:S04]  /*0530*/  SHF.L.U32 R23, R15, 0x2, RZ ;  /* 0x000000020f177819 */ /* 0x000fc800000006ff */
[----:B------:R-:W-:Y:S01]  /*0540*/  SHF.L.U32 R17, R17, 0x2, RZ ;  /* 0x0000000211117819 */ /* 0x000fe200000006ff */
[C---:B------:R-:W-:Y:S01]  /*0550*/  IMAD R21, R0.reuse, 0xc, R23 ;  /* 0x0000000c00157824 */ /* 0x040fe200078e0217 */
[----:B------:R-:W-:-:S07]  /*0560*/  LEA R19, R0, R23, 0x3 ;  /* 0x0000001700137211 */ /* 0x000fce00078e18ff */
.L_x_53:
[----:B------:R-:W-:-:S05]  /*0570*/  IMAD.WIDE.U32 R2, R23, 0x2, R4 ;  /* 0x0000000217027825 */ /* 0x000fca00078e0004 */
[----:B------:R-:W2:Y:S04]  /*0580*/  LDG.E.U16.CONSTANT R26, desc[UR6][R2.64+0x2] ;  /* 0x00000206021a7981 */ /* 0x000ea8000c1e9500 */
[----:B------:R-:W3:Y:S01]  /*0590*/  LDG.E.U16.CONSTANT R25, desc[UR6][R2.64] ;  /* 0x0000000602197981 */ /* 0x000ee2000c1e9500 */
[----:B------:R-:W-:-:S03]  /*05a0*/  IMAD.WIDE.U32 R8, R17, 0x2, R4 ;  /* 0x0000000211087825 */ /* 0x000fc600078e0004 */
[----:B------:R-:W4:Y:S04]  /*05b0*/  LDG.E.U16.CONSTANT R20, desc[UR6][R2.64+0x4] ;  /* 0x0000040602147981 */ /* 0x000f28000c1e9500 */
[----:B------:R-:W5:Y:S04]  /*05c0*/  LDG.E.U16.CONSTANT R22, desc[UR6][R8.64+0x2] ;  /* 0x0000020608167981 */ /* 0x000f68000c1e9500 */
[----:B------:R-:W5:Y:S04]  /*05d0*/  LDG.E.U16.CONSTANT R18, desc[UR6][R8.64] ;  /* 0x0000000608127981 */ /* 0x000f68000c1e9500 */
[----:B------:R0:W5:Y:S02]  /*05e0*/  LDG.E.U16.CONSTANT R24, desc[UR6][R2.64+0x6] ;  /* 0x0000060602187981 */ /* 0x000164000c1e9500 */
[----:B0-----:R-:W-:-:S04]  /*05f0*/  IMAD.WIDE.U32 R2, R19, 0x2, R4 ;  /* 0x0000000213027825 */ /* 0x001fc800078e0004 */
[----:B--2---:R-:W-:Y:S02]  /*0600*/  HADD2.F32 R26, -RZ, R26.H0_H0 ;  /* 0x2000001aff1a7230 */ /* 0x004fe40000004100 */
[----:B---3--:R-:W-:-:S03]  /*0610*/  HADD2.F32 R25, -RZ, R25.H0_H0 ;  /* 0x20000019ff197230 */ /* 0x008fc60000004100 */
[----:B------:R-:W-:-:S04]  /*0620*/  FMUL R26, R26, R26 ;  /* 0x0000001a1a1a7220 */ /* 0x000fc80000400000 */
[----:B------:R-:W-:Y:S01]  /*0630*/  FFMA R27, R25, R25, R26 ;  /* 0x00000019191b7223 */ /* 0x000fe2000000001a */
[----:B----4-:R-:W-:Y:S01]  /*0640*/  HADD2.F32 R26, -RZ, R20.H0_H0 ;  /* 0x20000014ff1a7230 */ /* 0x010fe20000004100 */
[----:B------:R-:W2:Y:S01]  /*0650*/  LDG.E.U16.CONSTANT R25, desc[UR6][R8.64+0x6] ;  /* 0x0000060608197981 */ /* 0x000ea2000c1e9500 */
[----:B-----5:R-:W-:-:S03]  /*0660*/  HADD2.F32 R22, -RZ, R22.H0_H0 ;  /* 0x20000016ff167230 */ /* 0x020fc60000004100 */
[----:B------:R0:W3:Y:S01]  /*0670*/  LDG.E.U16.CONSTANT R20, desc[UR6][R8.64+0x4] ;  /* 0x0000040608147981 */ /* 0x0000e2000c1e9500 */
[----:B------:R-:W-:Y:S02]  /*0680*/  HADD2.F32 R18, -RZ, R18.H0_H0 ;  /* 0x20000012ff127230 */ /* 0x000fe40000004100 */
[----:B------:R-:W-:Y:S02]  /*0690*/  FMUL R29, R22, R22 ;  /* 0x00000016161d7220 */ /* 0x000fe40000400000 */
[----:B------:R-:W4:Y:S02]  /*06a0*/  LDG.E.U16.CONSTANT R22, desc[UR6][R2.64+0x2] ;  /* 0x0000020602167981 */ /* 0x000f24000c1e9500 */
[----:B------:R-:W-:Y:S02]  /*06b0*/  FFMA R29, R18, R18, R29 ;  /* 0x00000012121d7223 */ /* 0x000fe4000000001d */
[----:B------:R-:W5:Y:S01]  /*06c0*/  LDG.E.U16.CONSTANT R18, desc[UR6][R2.64] ;  /* 0x0000000602127981 */ /* 0x000f62000c1e9500 */
[----:B------:R-:W-:-:S02]  /*06d0*/  HADD2.F32 R24, -RZ, R24.H0_H0 ;  /* 0x20000018ff187230 */ /* 0x000fc40000004100 */
[----:B------:R-:W-:Y:S01]  /*06e0*/  FFMA R27, R26, R26, R27 ;  /* 0x0000001a1a1b7223 */ /* 0x000fe2000000001b */
[----:B0-----:R-:W-:-:S04]  /*06f0*/  IMAD.WIDE.U32 R8, R21, 0x2, R4 ;  /* 0x0000000215087825 */ /* 0x001fc800078e0004 */
[----:B------:R-:W-:Y:S01]  /*0700*/  FFMA R27, R24, R24, R27 ;  /* 0x00000018181b7223 */ /* 0x000fe2000000001b */
[----:B------:R-:W5:Y:S03]  /*0710*/  LDG.E.U16.CONSTANT R26, desc[UR6][R8.64] ;  /* 0x00000006081a7981 */ /* 0x000f66000c1e9500 */
[----:B------:R-:W-:Y:S02]  /*0720*/  FADD R24, R27, R16 ;  /* 0x000000101b187221 */ /* 0x000fe40000000000 */
[----:B------:R-:W5:Y:S04]  /*0730*/  LDG.E.U16.CONSTANT R27, desc[UR6][R8.64+0x2] ;  /* 0x00000206081b7981 */ /* 0x000f68000c1e9500 */
[----:B------:R-:W5:Y:S01]  /*0740*/  LDG.E.U16.CONSTANT R16, desc[UR6][R2.64+0x4] ;  /* 0x0000040602107981 */ /* 0x000f62000c1e9500 */
[----:B--2---:R-:W-:-:S02]  /*0750*/  HADD2.F32 R25, -RZ, R25.H0_H0 ;  /* 0x20000019ff197230 */ /* 0x004fc40000004100 */
[----:B---3--:R-:W-:-:S05]  /*0760*/  HADD2.F32 R20, -RZ, R20.H0_H0 ;  /* 0x20000014ff147230 */ /* 0x008fca0000004100 */
[----:B------:R-:W-:Y:S01]  /*0770*/  FFMA R20, R20, R20, R29 ;  /* 0x0000001414147223 */ /* 0x000fe2000000001d */
[----:B----4-:R-:W-:-:S03]  /*0780*/  HADD2.F32 R22, -RZ, R22.H0_H0 ;  /* 0x20000016ff167230 */ /* 0x010fc60000004100 */
[----:B------:R-:W-:Y:S01]  /*0790*/  FFMA R25, R25, R25, R20 ;  /* 0x0000001919197223 */ /* 0x000fe20000000014 */
[----:B-----5:R-:W-:Y:S01]  /*07a0*/  HADD2.F32 R18, -RZ, R18.H0_H0 ;  /* 0x20000012ff127230 */ /* 0x020fe20000004100 */
[----:B------:R0:W2:Y:S02]  /*07b0*/  LDG.E.U16.CONSTANT R20, desc[UR6][R2.64+0x6] ;  /* 0x0000060602147981 */ /* 0x0000a4000c1e9500 */
[----:B------:R-:W-:Y:S01]  /*07c0*/  FADD R24, R24, R25 ;  /* 0x0000001918187221 */ /* 0x000fe20000000000 */
[----:B------:R-:W-:-:S04]  /*07d0*/  FMUL R25, R22, R22 ;  /* 0x0000001616197220 */ /* 0x000fc80000400000 */
[----:B------:R-:W-:Y:S02]  /*07e0*/  FFMA R22, R18, R18, R25 ;  /* 0x0000001212167223 */ /* 0x000fe40000000019 */
[----:B------:R-:W3:Y:S04]  /*07f0*/  LDG.E.U16.CONSTANT R25, desc[UR6][R8.64+0x4] ;  /* 0x0000040608197981 */ /* 0x000ee8000c1e9500 */
[----:B------:R-:W4:Y:S01]  /*0800*/  LDG.E.U16.CONSTANT R18, desc[UR6][R8.64+0x6] ;  /* 0x0000060608127981 */ /* 0x000f22000c1e9500 */
[----:B------:R-:W-:Y:S01]  /*0810*/  IADD3 R15, PT, PT, R0, R15, R0 ;  /* 0x0000000f000f7210 */ /* 0x000fe20007ffe000 */
[----:B------:R-:W-:-:S03]  /*0820*/  HADD2.F32 R27, -RZ, R27.H0_H0 ;  /* 0x2000001bff1b7230 */ /* 0x000fc60000004100 */
[----:B------:R-:W-:Y:S01]  /*0830*/  IADD3 R15, PT, PT, R0, R15, R0 ;  /* 0x0000000f000f7210 */ /* 0x000fe20007ffe000 */
[----:B------:R-:W-:Y:S02]  /*0840*/  HADD2.F32 R26, -RZ, R26.H0_H0 ;  /* 0x2000001aff1a7230 */ /* 0x000fe40000004100 */
[----:B------:R-:W-:Y:S01]  /*0850*/  FMUL R27, R27, R27 ;  /* 0x0000001b1b1b7220 */ /* 0x000fe20000400000 */
[----:B0-----:R-:W-:Y:S01]  /*0860*/  HADD2.F32 R3, -RZ, R16.H0_H0 ;  /* 0x20000010ff037230 */ /* 0x001fe20000004100 */
[----:B------:R-:W-:Y:S02]  /*0870*/  ISETP.GE.AND P0, PT, R15, R10, PT ;  /* 0x0000000a0f00720c */ /* 0x000fe40003f06270 */
[----:B------:R-:W-:Y:S02]  /*0880*/  FFMA R26, R26, R26, R27 ;  /* 0x0000001a1a1a7223 */ /* 0x000fe4000000001b */
[----:B------:R-:W-:Y:S01]  /*0890*/  FFMA R3, R3, R3, R22 ;  /* 0x0000000303037223 */ /* 0x000fe20000000016 */
[C---:B------:R-:W-:Y:S01]  /*08a0*/  LEA R23, R0.reuse, R23, 0x4 ;  /* 0x0000001700177211 */ /* 0x040fe200078e20ff */
[C---:B------:R-:W-:Y:S01]  /*08b0*/  IMAD R19, R0.reuse, 0x10, R19 ;  /* 0x0000001000137824 */ /* 0x040fe200078e0213 */
[----:B------:R-:W-:-:S02]  /*08c0*/  LEA R17, R0, R17, 0x4 ;  /* 0x0000001100117211 */ /* 0x000fc400078e20ff */
[----:B------:R-:W-:Y:S01]  /*08d0*/  LEA R21, R0, R21, 0x4 ;  /* 0x0000001500157211 */ /* 0x000fe200078e20ff */
[----:B--2---:R-:W-:Y:S02]  /*08e0*/  HADD2.F32 R20, -RZ, R20.H0_H0 ;  /* 0x20000014ff147230 */ /* 0x004fe40000004100 */
[----:B---3--:R-:W-:-:S03]  /*08f0*/  HADD2.F32 R25, -RZ, R25.H0_H0 ;  /* 0x20000019ff197230 */ /* 0x008fc60000004100 */
[----:B------:R-:W-:Y:S01]  /*0900*/  FFMA R3, R20, R20, R3 ;  /* 0x0000001414037223 */ /* 0x000fe20000000003 */
[----:B----4-:R-:W-:Y:S02]  /*0910*/  HADD2.F32 R18, -RZ, R18.H0_H0 ;  /* 0x20000012ff127230 */ /* 0x010fe40000004100 */
[----:B------:R-:W-:Y:S01]  /*0920*/  FFMA R25, R25, R25, R26 ;  /* 0x0000001919197223 */ /* 0x000fe2000000001a */
[----:B------:R-:W-:-:S03]  /*0930*/  FADD R3, R24, R3 ;  /* 0x0000000318037221 */ /* 0x000fc60000000000 */
[----:B------:R-:W-:-:S04]  /*0940*/  FFMA R16, R18, R18, R25 ;  /* 0x0000001212107223 */ /* 0x000fc80000000019 */
[----:B------:R-:W-:Y:S01]  /*0950*/  FADD R16, R3, R16 ;  /* 0x0000001003107221 */ /* 0x000fe20000000000 */
[----:B------:R-:W-:Y:S06]  /*0960*/  @!P0 BRA `(.L_x_53) ;  /* 0xfffffffc00008947 */ /* 0x000fec000383ffff */
.L_x_49:
[----:B------:R-:W-:Y:S05]  /*0970*/  BSYNC.RECONVERGENT B0 ;  /* 0x0000000000007941 */ /* 0x000fea0003800200 */
.L_x_48:
[----:B------:R-:W-:Y:S01]  /*0980*/  LEA R9, R10, R11, 0x2 ;  /* 0x0000000b0a097211 */ /* 0x000fe200078e10ff */
[----:B------:R-:W-:Y:S03]  /*0990*/  BSSY.RECONVERGENT B0, `(.L_x_54) ;  /* 0x000000c000007945 */ /* 0x000fe60003800200 */
[----:B------:R-:W-:-:S13]  /*09a0*/  ISETP.GE.AND P0, PT, R9, R14, PT ;  /* 0x0000000e0900720c */ /* 0x000fda0003f06270 */
[----:B------:R-:W-:Y:S05]  /*09b0*/  @P0 BRA `(.L_x_55) ;  /* 0x0000000000240947 */ /* 0x000fea0003800000 */
[----:B------:R-:W0:Y:S01]  /*09c0*/  LDC R0, c[0x0][0x360] ;  /* 0x0000d800ff007b82 */ /* 0x000e220000000800 */
[----:B------:R-:W-:-:S07]  /*09d0*/  MOV R15, R9 ;  /* 0x00000009000f7202 */ /* 0x000fce0000000f00 */
.L_x_56:
[----:B------:R-:W-:-:S06]  /*09e0*/  IMAD.WIDE R2, R15, 0x2, R4 ;  /* 0x000000020f027825 */ /* 0x000fcc00078e0204 */
[----:B------:R-:W2:Y:S01]  /*09f0*/  LDG.E.U16.CONSTANT R2, desc[UR6][R2.64] ;  /* 0x0000000602027981 */ /* 0x000ea2000c1e9500 */
[----:B0-----:R-:W-:-:S04]  /*0a00*/  IADD3 R15, PT, PT, R0, R15, RZ ;  /* 0x0000000f000f7210 */ /* 0x001fc80007ffe0ff */
[----:B------:R-:W-:Y:S01]  /*0a10*/  ISETP.GE.AND P0, PT, R15, R14, PT ;  /* 0x0000000e0f00720c */ /* 0x000fe20003f06270 */
[----:B--2---:R-:W-:-:S05]  /*0a20*/  HADD2.F32 R17, -RZ, R2.H0_H0 ;  /* 0x20000002ff117230 */ /* 0x004fca0000004100 */
[----:B------:R-:W-:-:S07]  /*0a30*/  FFMA R16, R17, R17, R16 ;  /* 0x0000001111107223 */ /* 0x000fce0000000010 */
[----:B------:R-:W-:Y:S05]  /*0a40*/  @!P0 BRA `(.L_x_56) ;  /* 0xfffffffc00e48947 */ /* 0x000fea000383ffff */
.L_x_55:
[----:B------:R-:W-:Y:S05]  /*0a50*/  BSYNC.RECONVERGENT B0 ;  /* 0x0000000000007941 */ /* 0x000fea0003800200 */
.L_x_54:
[----:B------:R-:W0:Y:S01]  /*0a60*/  SHFL.BFLY PT, R3, R16, 0x10, 0x1f ;  /* 0x0e001f0010037f89 */ /* 0x000e2200000e0000 */
[----:B------:R-:W-:-:S13]  /*0a70*/  LOP3.LUT P0, R21, R11, 0x1f, RZ, 0xc0, !PT ;  /* 0x0000001f0b157812 */ /* 0x000fda000780c0ff */
[----:B------:R-:W1:Y:S01]  /*0a80*/  @!P0 S2R R19, SR_CgaCtaId ;  /* 0x0000000000138919 */ /* 0x000e620000008800 */
[----:B------:R-:W-:-:S04]  /*0a90*/  @!P0 MOV R8, 0x400 ;  /* 0x0000040000088802 */ /* 0x000fc80000000f00 */
[----:B------:R-:W-:Y:S01]  /*0aa0*/  @!P0 IADD3 R8, PT, PT, R8, 0x4, RZ ;  /* 0x0000000408088810 */ /* 0x000fe20007ffe0ff */
[----:B0-----:R-:W-:-:S05]  /*0ab0*/  FADD R3, R3, R16 ;  /* 0x0000001003037221 */ /* 0x001fca0000000000 */
[----:B------:R-:W0:Y:S01]  /*0ac0*/  SHFL.BFLY PT, R0, R3, 0x8, 0x1f ;  /* 0x0d001f0003007f89 */ /* 0x000e2200000e0000 */
[----:B-1----:R-:W-:Y:S01]  /*0ad0*/  @!P0 LEA R8, R19, R8, 0x18 ;  /* 0x0000000813088211 */ /* 0x002fe200078ec0ff */
[----:B0-----:R-:W-:-:S03]  /*0ae0*/  FADD R0, R3, R0 ;  /* 0x0000000003007221 */ /* 0x001fc60000000000 */
[----:B------:R-:W-:Y:S02]  /*0af0*/  @!P0 LEA.HI R3, R11, R8, RZ, 0x1d ;  /* 0x000000080b038211 */ /* 0x000fe400078fe8ff */
[----:B------:R-:W0:Y:S01]  /*0b00*/  LDC R8, c[0x0][0x360] ;  /* 0x0000d800ff087b82 */ /* 0x000e220000000800 */
[----:B------:R-:W1:Y:S02]  /*0b10*/  SHFL.BFLY PT, R15, R0, 0x4, 0x1f ;  /* 0x0c801f00000f7f89 */ /* 0x000e6400000e0000 */
[----:B-1----:R-:W-:-:S05]  /*0b20*/  FADD R15, R0, R15 ;  /* 0x0000000f000f7221 */ /* 0x002fca0000000000 */
[----:B------:R-:W1:Y:S02]  /*0b30*/  SHFL.BFLY PT, R2, R15, 0x2, 0x1f ;  /* 0x0c401f000f027f89 */ /* 0x000e6400000e0000 */
[----:B-1----:R-:W-:-:S05]  /*0b40*/  FADD R2, R15, R2 ;  /* 0x000000020f027221 */ /* 0x002fca0000000000 */
[----:B------:R-:W1:Y:S02]  /*0b50*/  SHFL.BFLY PT, R17, R2, 0x1, 0x1f ;  /* 0x0c201f0002117f89 */ /* 0x000e6400000e0000 */
[----:B-1----:R-:W-:-:S05]  /*0b60*/  FADD R0, R2, R17 ;  /* 0x0000001102007221 */ /* 0x002fca0000000000 */
[----:B------:R1:W-:Y:S01]  /*0b70*/  @!P0 STS [R3], R0 ;  /* 0x0000000003008388 */ /* 0x0003e20000000800 */
[----:B------:R-:W-:Y:S01]  /*0b80*/  BAR.SYNC.DEFER_BLOCKING 0x0 ;  /* 0x0000000000007b1d */ /* 0x000fe20000010000 */
[----:B------:R-:W-:-:S13]  /*0b90*/  ISETP.GT.U32.AND P0, PT, R11, 0x1f, PT ;  /* 0x0000001f0b00780c */ /* 0x000fda0003f04070 */
[----:B01----:R-:W-:Y:S05]  /*0ba0*/  @P0 BRA `(.L_x_57) ;  /* 0x0000000000680947 */ /* 0x003fea0003800000 */
[----:B------:R-:W-:Y:S01]  /*0bb0*/  SHF.R.U32.HI R0, RZ, 0x5, R8 ;  /* 0x00000005ff007819 */ /* 0x000fe20000011608 */
[----:B------:R-:W-:-:S03]  /*0bc0*/  UMOV UR4, 0xffffffff ;  /* 0xffffffff00047882 */ /* 0x000fc60000000000 */
[----:B------:R-:W-:-:S13]  /*0bd0*/  ISETP.GE.U32.AND P0, PT, R21, R0, PT ;  /* 0x000000001500720c */ /* 0x000fda0003f06070 */
[----:B------:R-:W0:Y:S01]  /*0be0*/  @!P0 S2R R3, SR_CgaCtaId ;  /* 0x0000000000038919 */ /* 0x000e220000008800 */
[----:B------:R-:W-:-:S05]  /*0bf0*/  @!P0 MOV R0, 0x400 ;  /* 0x0000040000008802 */ /* 0x000fca0000000f00 */
[----:B------:R-:W-:-:S05]  /*0c00*/  @!P0 VIADD R0, R0, 0x4 ;  /* 0x0000000400008836 */ /* 0x000fca0000000000 */
[----:B0-----:R-:W-:Y:S01]  /*0c10*/  @!P0 LEA R2, R3, R0, 0x18 ;  /* 0x0000000003028211 */ /* 0x001fe200078ec0ff */
[----:B------:R-:W-:-:S03]  /*0c20*/  HFMA2 R0, -RZ, RZ, 0, 0 ;  /* 0x00000000ff007431 */ /* 0x000fc600000001ff */
[----:B------:R-:W-:-:S05]  /*0c30*/  @!P0 LEA R2, R21, R2, 0x2 ;  /* 0x0000000215028211 */ /* 0x000fca00078e10ff */
[----:B------:R0:W1:Y:S01]  /*0c40*/  @!P0 LDS R0, [R2] ;  /* 0x0000000002008984 */ /* 0x0000620000000800 */
[----:B------:R-:W-:Y:S01]  /*0c50*/  ISETP.NE.AND P0, PT, R21, RZ, PT ;  /* 0x000000ff1500720c */ /* 0x000fe20003f05270 */
[----:B------:R-:W-:-:S12]  /*0c60*/  BRA.DIV UR4, `(.L_x_58) ;  /* 0x0000001204ec7947 */ /* 0x000fd8000b800000 */
[----:B-1----:R-:W1:Y:S02]  /*0c70*/  SHFL.BFLY PT, R3, R0, 0x10, 0x1f ;  /* 0x0e001f0000037f89 */ /* 0x002e6400000e0000 */
[----:B-1----:R-:W-:-:S05]  /*0c80*/  FADD R3, R3, R0 ;  /* 0x0000000003037221 */ /* 0x002fca0000000000 */
[----:B0-----:R-:W0:Y:S02]  /*0c90*/  SHFL.BFLY PT, R2, R3, 0x8, 0x1f ;  /* 0x0d001f0003027f89 */ /* 0x001e2400000e0000 */
[----:B0-----:R-:W-:-:S05]  /*0ca0*/  FADD R2, R3, R2 ;  /* 0x0000000203027221 */ /* 0x001fca0000000000 */
[----:B------:R-:W0:Y:S02]  /*0cb0*/  SHFL.BFLY PT, R15, R2, 0x4, 0x1f ;  /* 0x0c801f00020f7f89 */ /* 0x000e2400000e0000 */
[----:B0-----:R-:W-:-:S05]  /*0cc0*/  FADD R15, R2, R15 ;  /* 0x0000000f020f7221 */ /* 0x001fca0000000000 */
[----:B------:R-:W0:Y:S02]  /*0cd0*/  SHFL.BFLY PT, R16, R15, 0x2, 0x1f ;  /* 0x0c401f000f107f89 */ /* 0x000e2400000e0000 */
[----:B0-----:R-:W-:-:S05]  /*0ce0*/  FADD R16, R15, R16 ;  /* 0x000000100f107221 */ /* 0x001fca0000000000 */
[----:B------:R0:W1:Y:S02]  /*0cf0*/  SHFL.BFLY PT, R17, R16, 0x1, 0x1f ;  /* 0x0c201f0010117f89 */ /* 0x00006400000e0000 */
.L_x_74:
[----:B------:R-:W2:Y:S01]  /*0d00*/  @!P0 S2R R3, SR_CgaCtaId ;  /* 0x0000000000038919 */ /* 0x000ea20000008800 */
[----:B------:R-:W-:Y:S01]  /*0d10*/  @!P0 MOV R0, 0x400 ;  /* 0x0000040000008802 */ /* 0x000fe20000000f00 */
[----:B-1----:R-:W-:-:S03]  /*0d20*/  FADD R17, R16, R17 ;  /* 0x0000001110117221 */ /* 0x002fc60000000000 */
[----:B--2---:R-:W-:-:S05]  /*0d30*/  @!P0 LEA R0, R3, R0, 0x18 ;  /* 0x0000000003008211 */ /* 0x004fca00078ec0ff */
[----:B------:R1:W-:Y:S02]  /*0d40*/  @!P0 STS [R0+0x4], R17 ;  /* 0x0000041100008388 */ /* 0x0003e40000000800 */
.L_x_57:
        /* <DEDUP_REMOVED lines=19> */
[----:B0-----:R-:W-:Y:S05]  /*0e80*/  CALL.REL.NOINC `($__internal_2_$__cuda_sm3x_div_rn_noftz_f32_slowpath) ;  /* 0x0000001000f07944 */ /* 0x001fea0003c00000 */
[----:B------:R-:W-:-:S07]  /*0e90*/  MOV R2, R0 ;  /* 0x0000000000027202 */ /* 0x000fce0000000f00 */
.L_x_61:
        /* <DEDUP_REMOVED lines=10> */
.L_x_60:
[----:B------:R-:W-:Y:S05]  /*0f40*/  BSYNC.RECONVERGENT B0 ;  /* 0x0000000000007941 */ /* 0x000fea0003800200 */
.L_x_59:
[----:B------:R-:W3:Y:S08]  /*0f50*/  S2UR UR5, SR_CgaCtaId ;  /* 0x00000000000579c3 */ /* 0x000ef00000008800 */
[----:B------:R-:W-:Y:S01]  /*0f60*/  BAR.SYNC.DEFER_BLOCKING 0x0 ;  /* 0x0000000000007b1d */ /* 0x000fe20000010000 */
[----:B------:R-:W-:-:S05]  /*0f70*/  ISETP.GE.AND P0, PT, R11, R10, PT ;  /* 0x0000000a0b00720c */ /* 0x000fca0003f06270 */
[----:B------:R-:W-:Y:S01]  /*0f80*/  UMOV UR4, 0x400 ;  /* 0x0000040000047882 */ /* 0x000fe20000000000 */
[----:B------:R-:W-:Y:S01]  /*0f90*/  BSSY.RECONVERGENT B0, `(.L_x_62) ;  /* 0x00000f5000007945 */ /* 0x000fe20003800200 */
[----:B---3--:R-:W-:-:S09]  /*0fa0*/  ULEA UR4, UR5, UR4, 0x18 ;  /* 0x0000000405047291 */ /* 0x008fd2000f8ec0ff */
[----:B-12---:R-:W1:Y:S02]  /*0fb0*/  LDS R0, [UR4] ;  /* 0x00000004ff007984 */ /* 0x006e640008000800 */
[----:B------:R-:W2:Y:S01]  /*0fc0*/  LDCU.64 UR4, c[0x0][0x390] ;  /* 0x00007200ff0477ac */ /* 0x000ea20008000a00 */
[----:B------:R-:W-:Y:S05]  /*0fd0*/  @P0 BRA `(.L_x_63) ;  /* 0x0000000c00c00947 */ /* 0x000fea0003800000 */
[----:B------:R-:W3:Y:S01]  /*0fe0*/  I2F.U32.RP R17, R8 ;  /* 0x0000000800117306 */ /* 0x000ee20000209000 */
[----:B------:R-:W-:Y:S01]  /*0ff0*/  IMAD.IADD R15, R11, 0x1, R8 ;  /* 0x000000010b0f7824 */ /* 0x000fe200078e0208 */
[----:B------:R-:W-:Y:S01]  /*1000*/  ISETP.NE.U32.AND P2, PT, R8, RZ, PT ;  /* 0x000000ff0800720c */ /* 0x000fe20003f45070 */
[----:B------:R-:W-:Y:S03]  /*1010*/  BSSY.RECONVERGENT B1, `(.L_x_64) ;  /* 0x000004c000017945 */ /* 0x000fe60003800200 */
[----:B------:R-:W-:Y:S02]  /*1020*/  ISETP.GE.U32.AND P0, PT, R15, R10, PT ;  /* 0x0000000a0f00720c */ /* 0x000fe40003f06070 */
[----:B------:R-:W-:Y:S02]  /*1030*/  VIMNMX.U32 R14, PT, PT, R10, R15, !PT ;  /* 0x0000000f0a0e7248 */ /* 0x000fe40007fe0000 */
[----:B0-----:R-:W-:-:S04]  /*1040*/  SEL R16, RZ, 0x1, P0 ;  /* 0x00000001ff107807 */ /* 0x001fc80000000000 */
[----:B------:R-:W-:Y:S01]  /*1050*/  IADD3 R15, PT, PT, R14, -R15, -R16 ;  /* 0x8000000f0e0f7210 */ /* 0x000fe20007ffe810 */
[----:B---3--:R-:W0:Y:S02]  /*1060*/  MUFU.RCP R17, R17 ;  /* 0x0000001100117308 */ /* 0x008e240000001000 */
[----:B0-----:R-:W-:-:S06]  /*1070*/  IADD3 R2, PT, PT, R17, 0xffffffe, RZ ;  /* 0x0ffffffe11027810 */ /* 0x001fcc0007ffe0ff */
[----:B------:R0:W3:Y:S02]  /*1080*/  F2I.FTZ.U32.TRUNC.NTZ R3, R2 ;  /* 0x0000000200037305 */ /* 0x0000e4000021f000 */
[----:B0-----:R-:W-:Y:S01]  /*1090*/  HFMA2 R2, -RZ, RZ, 0, 0 ;  /* 0x00000000ff027431 */ /* 0x001fe200000001ff */
[----:B---3--:R-:W-:-:S05]  /*10a0*/  IADD3 R19, PT, PT, RZ, -R3, RZ ;  /* 0x80000003ff137210 */ /* 0x008fca0007ffe0ff */
[----:B------:R-:W-:-:S04]  /*10b0*/  IMAD R19, R19, R8, RZ ;  /* 0x0000000813137224 */ /* 0x000fc800078e02ff */
[----:B------:R-:W-:-:S06]  /*10c0*/  IMAD.HI.U32 R18, R3, R19, R2 ;  /* 0x0000001303127227 */ /* 0x000fcc00078e0002 */
[----:B------:R-:W-:-:S05]  /*10d0*/  IMAD.HI.U32 R3, R18, R15, RZ ;  /* 0x0000000f12037227 */ /* 0x000fca00078e00ff */
[----:B------:R-:W-:-:S05]  /*10e0*/  IADD3 R2, PT, PT, -R3, RZ, RZ ;  /* 0x000000ff03027210 */ /* 0x000fca0007ffe1ff */
[----:B------:R-:W-:-:S05]  /*10f0*/  IMAD R15, R8, R2, R15 ;  /* 0x00000002080f7224 */ /* 0x000fca00078e020f */
[----:B------:R-:W-:-:S13]  /*1100*/  ISETP.GE.U32.AND P0, PT, R15, R8, PT ;  /* 0x000000080f00720c */ /* 0x000fda0003f06070 */
[-C--:B------:R-:W-:Y:S02]  /*1110*/  @P0 IADD3 R15, PT, PT, R15, -R8.reuse, RZ ;  /* 0x800000080f0f0210 */ /* 0x080fe40007ffe0ff */
[----:B------:R-:W-:Y:S02]  /*1120*/  @P0 IADD3 R3, PT, PT, R3, 0x1, RZ ;  /* 0x0000000103030810 */ /* 0x000fe40007ffe0ff */
[----:B------:R-:W-:-:S13]  /*1130*/  ISETP.GE.U32.AND P1, PT, R15, R8, PT ;  /* 0x000000080f00720c */ /* 0x000fda0003f26070 */
[----:B------:R-:W-:Y:S02]  /*1140*/  @P1 IADD3 R3, PT, PT, R3, 0x1, RZ ;  /* 0x0000000103031810 */ /* 0x000fe40007ffe0ff */
[----:B------:R-:W-:-:S05]  /*1150*/  @!P2 LOP3.LUT R3, RZ, R8, RZ, 0x33, !PT ;  /* 0x00000008ff03a212 */ /* 0x000fca00078e33ff */
[----:B------:R-:W-:-:S05]  /*1160*/  IMAD.IADD R2, R16, 0x1, R3 ;  /* 0x0000000110027824 */ /* 0x000fca00078e0203 */
[C---:B------:R-:W-:Y:S02]  /*1170*/  LOP3.LUT R3, R2.reuse, 0x3, RZ, 0xc0, !PT ;  /* 0x0000000302037812 */ /* 0x040fe400078ec0ff */
[----:B------:R-:W-:Y:S02]  /*1180*/  ISETP.GE.U32.AND P0, PT, R2, 0x3, PT ;  /* 0x000000030200780c */ /* 0x000fe40003f06070 */
[----:B------:R-:W-:-:S13]  /*1190*/  ISETP.NE.AND P1, PT, R3, 0x3, PT ;  /* 0x000000030300780c */ /* 0x000fda0003f25270 */
[----:B------:R-:W-:Y:S05]  /*11a0*/  @!P1 BRA `(.L_x_65) ;  /* 0x0000000000c89947 */ /* 0x000fea0003800000 */
[----:B------:R-:W0:Y:S01]  /*11b0*/  LDCU.64 UR8, c[0x0][0x388] ;  /* 0x00007100ff0877ac */ /* 0x000e220008000a00 */
[----:B------:R-:W-:-:S04]  /*11c0*/  IADD3 R2, PT, PT, R2, 0x1, RZ ;  /* 0x0000000102027810 */ /* 0x000fc80007ffe0ff */
[----:B------:R-:W-:Y:S01]  /*11d0*/  LOP3.LUT R16, R2, 0x3, RZ, 0xc0, !PT ;  /* 0x0000000302107812 */ /* 0x000fe200078ec0ff */
[----:B------:R-:W-:-:S04]  /*11e0*/  IMAD.WIDE.U32 R2, R11, 0x8, RZ ;  /* 0x000000080b027825 */ /* 0x000fc800078e00ff */
[C---:B------:R-:W-:Y:S01]  /*11f0*/  IMAD R11, R16.reuse, R8, R11 ;  /* 0x00000008100b7224 */ /* 0x040fe200078e020b */
[----:B------:R-:W-:Y:S02]  /*1200*/  IADD3 R16, PT, PT, -R16, RZ, RZ ;  /* 0x000000ff10107210 */ /* 0x000fe40007ffe1ff */
[----:B0-----:R-:W-:-:S04]  /*1210*/  IADD3 R17, P1, PT, R12, UR8, RZ ;  /* 0x000000080c117c10 */ /* 0x001fc8000ff3e0ff */
[----:B------:R-:W-:-:S09]  /*1220*/  IADD3.X R19, PT, PT, R13, UR9, RZ, P1, !PT ;  /* 0x000000090d137c10 */ /* 0x000fd20008ffe4ff */
.L_x_66:
[C---:B------:R-:W-:Y:S02]  /*1230*/  IADD3 R14, P1, PT, R2.reuse, R17, RZ ;  /* 0x00000011020e7210 */ /* 0x040fe40007f3e0ff */
[----:B0-2---:R-:W-:Y:S02]  /*1240*/  IADD3 R12, P2, PT, R2, UR4, RZ ;  /* 0x00000004020c7c10 */ /* 0x005fe4000ff5e0ff */
[C---:B------:R-:W-:Y:S02]  /*1250*/  IADD3.X R15, PT, PT, R3.reuse, R19, RZ, P1, !PT ;  /* 0x00000013030f7210 */ /* 0x040fe40000ffe4ff */
[----:B------:R-:W-:-:S03]  /*1260*/  IADD3.X R13, PT, PT, R3, UR5, RZ, P2, !PT ;  /* 0x00000005030d7c10 */ /* 0x000fc600097fe4ff */
[----:B------:R-:W2:Y:S04]  /*1270*/  LDG.E.U16.CONSTANT R25, desc[UR6][R14.64+0x2] ;  /* 0x000002060e197981 */ /* 0x000ea8000c1e9500 */
[----:B------:R-:W3:Y:S04]  /*1280*/  LDG.E.U16.CONSTANT R24, desc[UR6][R14.64] ;  /* 0x000000060e187981 */ /* 0x000ee8000c1e9500 */
[----:B------:R-:W4:Y:S04]  /*1290*/  LDG.E.U16.CONSTANT R21, desc[UR6][R14.64+0x4] ;  /* 0x000004060e157981 */ /* 0x000f28000c1e9500 */
[----:B------:R-:W5:Y:S04]  /*12a0*/  LDG.E.U16.CONSTANT R23, desc[UR6][R14.64+0x6] ;  /* 0x000006060e177981 */ /* 0x000f68000c1e9500 */
[----:B------:R-:W5:Y:S04]  /*12b0*/  LDG.E.U16.CONSTANT R26, desc[UR6][R12.64+0x2] ;  /* 0x000002060c1a7981 */ /* 0x000f68000c1e9500 */
[----:B------:R-:W5:Y:S04]  /*12c0*/  LDG.E.U16.CONSTANT R20, desc[UR6][R12.64] ;  /* 0x000000060c147981 */ /* 0x000f68000c1e9500 */
[----:B------:R-:W5:Y:S04]  /*12d0*/  LDG.E.U16.CONSTANT R18, desc[UR6][R12.64+0x4] ;  /* 0x000004060c127981 */ /* 0x000f68000c1e9500 */
[----:B------:R0:W5:Y:S02]  /*12e0*/  LDG.E.U16.CONSTANT R22, desc[UR6][R12.64+0x6] ;  /* 0x000006060c167981 */ /* 0x000164000c1e9500 */
[----:B0-----:R-:W-:-:S04]  /*12f0*/  IADD3 R12, P1, PT, R2, R6, RZ ;  /* 0x00000006020c7210 */ /* 0x001fc80007f3e0ff */
[----:B------:R-:W-:Y:S02]  /*1300*/  IADD3.X R13, PT, PT, R3, R7, RZ, P1, !PT ;  /* 0x00000007030d7210 */ /* 0x000fe40000ffe4ff */
[----:B------:R-:W-:-:S04]  /*1310*/  IADD3 R16, PT, PT, R16, 0x1, RZ ;  /* 0x0000000110107810 */ /* 0x000fc80007ffe0ff */
[----:B------:R-:W-:Y:S01]  /*1320*/  ISETP.NE.AND P1, PT, R16, RZ, PT ;  /* 0x000000ff1000720c */ /* 0x000fe20003f25270 */
[----:B------:R-:W-:-:S04]  /*1330*/  IMAD.WIDE.U32 R2, R8, 0x8, R2 ;  /* 0x0000000808027825 */ /* 0x000fc800078e0002 */
[----:B--2---:R-:W-:Y:S02]  /*1340*/  HADD2.F32 R25, -RZ, R25.H0_H0 ;  /* 0x20000019ff197230 */ /* 0x004fe40000004100 */
[----:B---3--:R-:W-:Y:S02]  /*1350*/  HADD2.F32 R27, -RZ, R24.H0_H0 ;  /* 0x20000018ff1b7230 */ /* 0x008fe40000004100 */
[----:B----4-:R-:W-:Y:S02]  /*1360*/  HADD2.F32 R21, -RZ, R21.H0_H0 ;  /* 0x20000015ff157230 */ /* 0x010fe40000004100 */
[----:B-----5:R-:W-:Y:S02]  /*1370*/  HADD2.F32 R23, -RZ, R23.H0_H0 ;  /* 0x20000017ff177230 */ /* 0x020fe40000004100 */
[C---:B-1----:R-:W-:Y:S01]  /*1380*/  FMUL R25, R0.reuse, R25 ;  /* 0x0000001900197220 */ /* 0x042fe20000400000 */
[C---:B------:R-:W-:Y:S01]  /*1390*/  FMUL R27, R0.reuse, R27 ;  /* 0x0000001b001b7220 */ /* 0x040fe20000400000 */
[----:B------:R-:W-:Y:S01]  /*13a0*/  FMUL R21, R0, R21 ;  /* 0x0000001500157220 */ /* 0x000fe20000400000 */
[----:B------:R-:W-:-:S02]  /*13b0*/  HADD2.F32 R26, -RZ, R26.H0_H0 ;  /* 0x2000001aff1a7230 */ /* 0x000fc40000004100 */
[----:B------:R-:W-:Y:S01]  /*13c0*/  FMUL R23, R0, R23 ;  /* 0x0000001700177220 */ /* 0x000fe20000400000 */
[----:B------:R-:W-:Y:S02]  /*13d0*/  HADD2.F32 R20, -RZ, R20.H0_H0 ;  /* 0x20000014ff147230 */ /* 0x000fe40000004100 */
[----:B------:R-:W-:Y:S02]  /*13e0*/  HADD2.F32 R18, -RZ, R18.H0_H0 ;  /* 0x20000012ff127230 */ /* 0x000fe40000004100 */
[----:B------:R-:W-:Y:S02]  /*13f0*/  HADD2.F32 R22, -RZ, R22.H0_H0 ;  /* 0x20000016ff167230 */ /* 0x000fe40000004100 */
[----:B------:R-:W-:Y:S01]  /*1400*/  FMUL R25, R26, R25 ;  /* 0x000000191a197220 */ /* 0x000fe20000400000 */
[----:B------:R-:W-:Y:S01]  /*1410*/  FMUL R20, R20, R27 ;  /* 0x0000001b14147220 */ /* 0x000fe20000400000 */
[----:B------:R-:W-:Y:S01]  /*1420*/  FMUL R18, R18, R21 ;  /* 0x0000001512127220 */ /* 0x000fe20000400000 */
[----:B------:R-:W-:-:S02]  /*1430*/  FMUL R22, R22, R23 ;  /* 0x0000001716167220 */ /* 0x000fc40000400000 */
[----:B------:R-:W-:Y:S02]  /*1440*/  F2FP.F16.F32.PACK_AB R25, RZ, R25 ;  /* 0x00000019ff19723e */ /* 0x000fe400000000ff */
[----:B------:R-:W-:Y:S02]  /*1450*/  F2FP.F16.F32.PACK_AB R20, RZ, R20 ;  /* 0x00000014ff14723e */ /* 0x000fe400000000ff */
[----:B------:R-:W-:Y:S02]  /*1460*/  F2FP.F16.F32.PACK_AB R18, RZ, R18 ;  /* 0x00000012ff12723e */ /* 0x000fe400000000ff */
[----:B------:R-:W-:Y:S01]  /*1470*/  F2FP.F16.F32.PACK_AB R22, RZ, R22 ;  /* 0x00000016ff16723e */ /* 0x000fe200000000ff */
[----:B------:R0:W-:Y:S04]  /*1480*/  STG.E.U16 desc[UR6][R12.64+0x2], R25 ;  /* 0x000002190c007986 */ /* 0x0001e8000c101506 */
[----:B------:R0:W-:Y:S04]  /*1490*/  STG.E.U16 desc[UR6][R12.64], R20 ;  /* 0x000000140c007986 */ /* 0x0001e8000c101506 */
[----:B------:R0:W-:Y:S04]  /*14a0*/  STG.E.U16 desc[UR6][R12.64+0x4], R18 ;  /* 0x000004120c007986 */ /* 0x0001e8000c101506 */
[----:B------:R0:W-:Y:S01]  /*14b0*/  STG.E.U16 desc[UR6][R12.64+0x6], R22 ;  /* 0x000006160c007986 */ /* 0x0001e2000c101506 */
[----:B------:R-:W-:Y:S05]  /*14c0*/  @P1 BRA `(.L_x_66) ;  /* 0xfffffffc00581947 */ /* 0x000fea000383ffff */
.L_x_65:
[----:B--2---:R-:W-:Y:S05]  /*14d0*/  BSYNC.RECONVERGENT B1 ;  /* 0x0000000000017941 */ /* 0x004fea0003800200 */
.L_x_64:
[----:B------:R-:W-:Y:S05]  /*14e0*/  @!P0 BRA `(.L_x_63) ;  /* 0x00000008007c8947 */ /* 0x000fea0003800000 */
[C---:B------:R-:W-:Y:S01]  /*14f0*/  IMAD.IADD R27, R11.reuse, 0x1, R8 ;  /* 0x000000010b1b7824 */ /* 0x040fe200078e0208 */
[----:B0-----:R-:W-:-:S04]  /*1500*/  SHF.L.U32 R25, R11, 0x2, RZ ;  /* 0x000000020b197819 */ /* 0x001fc800000006ff */
[----:B------:R-:W-:Y:S01]  /*1510*/  SHF.L.U32 R27, R27, 0x2, RZ ;  /* 0x000000021b1b7819 */ /* 0x000fe200000006ff */
[C---:B------:R-:W-:Y:S01]  /*1520*/  IMAD R23, R8.reuse, 0xc, R25 ;  /* 0x0000000c08177824 */ /* 0x040fe200078e0219 */
[----:B------:R-:W-:-:S07]  /*1530*/  LEA R21, R8, R25, 0x3 ;  /* 0x0000001908157211 */ /* 0x000fce00078e18ff */
.L_x_67:
[----:B-1----:R-:W0:Y:S01]  /*1540*/  LDC.64 R2, c[0x0][0x390] ;  /* 0x0000e400ff027b82 */ /* 0x002e220000000a00 */
[----:B------:R-:W-:-:S05]  /*1550*/  IMAD.WIDE.U32 R12, R25, 0x2, R4 ;  /* 0x00000002190c7825 */ /* 0x000fca00078e0004 */
[----:B------:R-:W2:Y:S04]  /*1560*/  LDG.E.U16.CONSTANT R17, desc[UR6][R12.64+0x2] ;  /* 0x000002060c117981 */ /* 0x000ea8000c1e9500 */
[----:B------:R-:W3:Y:S04]  /*1570*/  LDG.E.U16.CONSTANT R20, desc[UR6][R12.64+0x4] ;  /* 0x000004060c147981 */ /* 0x000ee8000c1e9500 */
[----:B------:R-:W4:Y:S01]  /*1580*/  LDG.E.U16.CONSTANT R16, desc[UR6][R12.64] ;  /* 0x000000060c107981 */ /* 0x000f22000c1e9500 */
[----:B0-----:R-:W-:-:S05]  /*1590*/  IMAD.WIDE.U32 R18, R25, 0x2, R2 ;  /* 0x0000000219127825 */ /* 0x001fca00078e0002 */
[----:B------:R-:W5:Y:S04]  /*15a0*/  LDG.E.U16.CONSTANT R22, desc[UR6][R18.64+0x2] ;  /* 0x0000020612167981 */ /* 0x000f68000c1e9500 */
[----:B------:R-:W5:Y:S04]  /*15b0*/  LDG.E.U16.CONSTANT R14, desc[UR6][R18.64+0x4] ;  /* 0x00000406120e7981 */ /* 0x000f68000c1e9500 */
[----:B------:R-:W5:Y:S04]  /*15c0*/  LDG.E.U16.CONSTANT R15, desc[UR6][R18.64] ;  /* 0x00000006120f7981 */ /* 0x000f68000c1e9500 */
[----:B------:R-:W5:Y:S01]  /*15d0*/  LDG.E.U16.CONSTANT R18, desc[UR6][R18.64+0x6] ;  /* 0x0000060612127981 */ /* 0x000f62000c1e9500 */
[----:B--2---:R-:W-:-:S02]  /*15e0*/  HADD2.F32 R29, -RZ, R17.H0_H0 ;  /* 0x20000011ff1d7230 */ /* 0x004fc40000004100 */
[----:B---3--:R-:W-:-:S03]  /*15f0*/  HADD2.F32 R17, -RZ, R20.H0_H0 ;  /* 0x20000014ff117230 */ /* 0x008fc60000004100 */
[C---:B-1----:R-:W-:Y:S01]  /*1600*/  FMUL R24, R0.reuse, R29 ;  /* 0x0000001d00187220 */ /* 0x042fe20000400000 */
[----:B------:R0:W2:Y:S01]  /*1610*/  LDG.E.U16.CONSTANT R20, desc[UR6][R12.64+0x6] ;  /* 0x000006060c147981 */ /* 0x0000a2000c1e9500 */
[----:B----4-:R-:W-:Y:S02]  /*1620*/  HADD2.F32 R29, -RZ, R16.H0_H0 ;  /* 0x20000010ff1d7230 */ /* 0x010fe40000004100 */
[----:B------:R-:W-:-:S03]  /*1630*/  FMUL R17, R0, R17 ;  /* 0x0000001100117220 */ /* 0x000fc60000400000 */
[----:B------:R-:W-:Y:S01]  /*1640*/  FMUL R16, R0, R29 ;  /* 0x0000001d00107220 */ /* 0x000fe20000400000 */
[----:B-----5:R-:W-:Y:S02]  /*1650*/  HADD2.F32 R22, -RZ, R22.H0_H0 ;  /* 0x20000016ff167230 */ /* 0x020fe40000004100 */
[----:B------:R-:W-:-:S03]  /*1660*/  HADD2.F32 R14, -RZ, R14.H0_H0 ;  /* 0x2000000eff0e7230 */ /* 0x000fc60000004100 */
[----:B------:R-:W-:Y:S01]  /*1670*/  FMUL R22, R22, R24 ;  /* 0x0000001816167220 */ /* 0x000fe20000400000 */
[----:B------:R-:W-:Y:S02]  /*1680*/  HADD2.F32 R15, -RZ, R15.H0_H0 ;  /* 0x2000000fff0f7230 */ /* 0x000fe40000004100 */
[----:B------:R-:W-:Y:S02]  /*1690*/  FMUL R17, R14, R17 ;  /* 0x000000110e117220 */ /* 0x000fe40000400000 */
[----:B------:R-:W-:Y:S01]  /*16a0*/  F2FP.F16.F32.PACK_AB R22, RZ, R22 ;  /* 0x00000016ff16723e */ /* 0x000fe200000000ff */
[----:B0-----:R-:W-:-:S04]  /*16b0*/  IMAD.WIDE.U32 R12, R25, 0x2, R6 ;  /* 0x00000002190c7825 */ /* 0x001fc800078e0006 */
[----:B------:R-:W-:Y:S01]  /*16c0*/  FMUL R16, R15, R16 ;  /* 0x000000100f107220 */ /* 0x000fe20000400000 */
[C---:B------:R-:W-:Y:S01]  /*16d0*/  IMAD.WIDE.U32 R14, R27.reuse, 0x2, R4 ;  /* 0x000000021b0e7825 */ /* 0x040fe200078e0004 */
[----:B------:R-:W-:Y:S01]  /*16e0*/  F2FP.F16.F32.PACK_AB R26, RZ, R17 ;  /* 0x00000011ff1a723e */ /* 0x000fe200000000ff */
[----:B------:R0:W-:Y:S02]  /*16f0*/  STG.E.U16 desc[UR6][R12.64+0x2], R22 ;  /* 0x000002160c007986 */ /* 0x0001e4000c101506 */
[----:B------:R-:W-:Y:S01]  /*1700*/  F2FP.F16.F32.PACK_AB R24, RZ, R16 ;  /* 0x00000010ff18723e */ /* 0x000fe200000000ff */
[----:B------:R-:W-:-:S05]  /*1710*/  IMAD.WIDE.U32 R16, R27, 0x2, R2 ;  /* 0x000000021b107825 */ /* 0x000fca00078e0002 */
[----:B------:R-:W3:Y:S04]  /*1720*/  LDG.E.U16.CONSTANT R19, desc[UR6][R16.64+0x2] ;  /* 0x0000020610137981 */ /* 0x000ee8000c1e9500 */
[----:B0-----:R-:W4:Y:S01]  /*1730*/  LDG.E.U16.CONSTANT R22, desc[UR6][R14.64+0x2] ;  /* 0x000002060e167981 */ /* 0x001f22000c1e9500 */
[----:B------:R-:W-:Y:S01]  /*1740*/  HADD2.F32 R18, -RZ, R18.H0_H0 ;  /* 0x20000012ff127230 */ /* 0x000fe20000004100 */
[----:B------:R-:W-:Y:S02]  /*1750*/  PRMT R28, R24, 0x7610, R28 ;  /* 0x00007610181c7816 */ /* 0x000fe4000000001c */
[----:B------:R0:W-:Y:S04]  /*1760*/  STG.E.U16 desc[UR6][R12.64+0x4], R26 ;  /* 0x0000041a0c007986 */ /* 0x0001e8000c101506 */
[----:B------:R1:W-:Y:S04]  /*1770*/  STG.E.U16 desc[UR6][R12.64], R28 ;  /* 0x0000001c0c007986 */ /* 0x0003e8000c101506 */
[----:B0-----:R-:W5:Y:S04]  /*1780*/  LDG.E.U16.CONSTANT R26, desc[UR6][R14.64] ;  /* 0x000000060e1a7981 */ /* 0x001f68000c1e9500 */
[----:B-1----:R-:W5:Y:S01]  /*1790*/  LDG.E.U16.CONSTANT R28, desc[UR6][R16.64] ;  /* 0x00000006101c7981 */ /* 0x002f62000c1e9500 */
[----:B--2---:R-:W-:-:S05]  /*17a0*/  HADD2.F32 R29, -RZ, R20.H0_H0 ;  /* 0x20000014ff1d7230 */ /* 0x004fca0000004100 */
[----:B------:R-:W-:-:S04]  /*17b0*/  FMUL R29, R0, R29 ;  /* 0x0000001d001d7220 */ /* 0x000fc80000400000 */
[----:B------:R-:W-:Y:S01]  /*17c0*/  FMUL R18, R18, R29 ;  /* 0x0000001d12127220 */ /* 0x000fe20000400000 */
[----:B---3--:R-:W-:Y:S02]  /*17d0*/  HADD2.F32 R24, -RZ, R19.H0_H0 ;  /* 0x20000013ff187230 */ /* 0x008fe40000004100 */
[----:B------:R-:W2:Y:S01]  /*17e0*/  LDG.E.U16.CONSTANT R19, desc[UR6][R14.64+0x6] ;  /* 0x000006060e137981 */ /* 0x000ea2000c1e9500 */
[----:B----4-:R-:W-:-:S03]  /*17f0*/  HADD2.F32 R20, -RZ, R22.H0_H0 ;  /* 0x20000016ff147230 */ /* 0x010fc60000004100 */
[----:B------:R-:W3:Y:S02]  /*1800*/  LDG.E.U16.CONSTANT R22, desc[UR6][R14.64+0x4] ;  /* 0x000004060e167981 */ /* 0x000ee4000c1e9500 */
[----:B------:R-:W-:-:S04]  /*1810*/  FMUL R29, R0, R20 ;  /* 0x00000014001d7220 */ /* 0x000fc80000400000 */
[----:B------:R-:W-:Y:S02]  /*1820*/  FMUL R20, R24, R29 ;  /* 0x0000001d18147220 */ /* 0x000fe40000400000 */
[----:B------:R-:W4:Y:S04]  /*1830*/  LDG.E.U16.CONSTANT R29, desc[UR6][R16.64+0x4] ;  /* 0x00000406101d7981 */ /* 0x000f28000c1e9500 */
[----:B------:R0:W2:Y:S01]  /*1840*/  LDG.E.U16.CONSTANT R24, desc[UR6][R16.64+0x6] ;  /* 0x0000060610187981 */ /* 0x0000a2000c1e9500 */
[----:B-----5:R-:W-:Y:S01]  /*1850*/  HADD2.F32 R26, -RZ, R26.H0_H0 ;  /* 0x2000001aff1a7230 */ /* 0x020fe20000004100 */
[----:B------:R-:W-:-:S04]  /*1860*/  F2FP.F16.F32.PACK_AB R18, RZ, R18 ;  /* 0x00000012ff12723e */ /* 0x000fc800000000ff */
[----:B------:R-:W-:Y:S01]  /*1870*/  FMUL R26, R0, R26 ;  /* 0x0000001a001a7220 */ /* 0x000fe20000400000 */
[----:B0-----:R-:W-:Y:S02]  /*1880*/  PRMT R17, R18, 0x7610, R17 ;  /* 0x0000761012117816 */ /* 0x001fe40000000011 */
[----:B------:R-:W-:-:S03]  /*1890*/  F2FP.F16.F32.PACK_AB R20, RZ, R20 ;  /* 0x00000014ff14723e */ /* 0x000fc600000000ff */
[----:B------:R0:W-:Y:S01]  /*18a0*/  STG.E.U16 desc[UR6][R12.64+0x6], R17 ;  /* 0x000006110c007986 */ /* 0x0001e2000c101506 */
[----:B---3--:R-:W-:-:S05]  /*18b0*/  HADD2.F32 R22, -RZ, R22.H0_H0 ;  /* 0x20000016ff167230 */ /* 0x008fca0000004100 */
[C---:B------:R-:W-:Y:S01]  /*18c0*/  FMUL R14, R0.reuse, R22 ;  /* 0x00000016000e7220 */ /* 0x040fe20000400000 */
[----:B----4-:R-:W-:Y:S02]  /*18d0*/  HADD2.F32 R29, -RZ, R29.H0_H0 ;  /* 0x2000001dff1d7230 */ /* 0x010fe40000004100 */
[----:B--2---:R-:W-:Y:S02]  /*18e0*/  HADD2.F32 R19, -RZ, R19.H0_H0 ;  /* 0x20000013ff137230 */ /* 0x004fe40000004100 */
[----:B------:R-:W-:Y:S02]  /*18f0*/  HADD2.F32 R22, -RZ, R28.H0_H0 ;  /* 0x2000001cff167230 */ /* 0x000fe40000004100 */
[----:B------:R-:W-:Y:S01]  /*1900*/  FMUL R14, R29, R14 ;  /* 0x0000000e1d0e7220 */ /* 0x000fe20000400000 */
[----:B------:R-:W-:Y:S02]  /*1910*/  HADD2.F32 R24, -RZ, R24.H0_H0 ;  /* 0x20000018ff187230 */ /* 0x000fe40000004100 */
[----:B------:R-:W-:Y:S01]  /*1920*/  FMUL R19, R0, R19 ;  /* 0x0000001300137220 */ /* 0x000fe20000400000 */
[----:B------:R-:W-:Y:S01]  /*1930*/  FMUL R22, R22, R26 ;  /* 0x0000001a16167220 */ /* 0x000fe20000400000 */
[----:B------:R-:W-:-:S02]  /*1940*/  F2FP.F16.F32.PACK_AB R16, RZ, R14 ;  /* 0x0000000eff10723e */ /* 0x000fc400000000ff */
[----:B------:R-:W-:Y:S02]  /*1950*/  FMUL R19, R24, R19 ;  /* 0x0000001318137220 */ /* 0x000fe40000400000 */
[----:B------:R-:W-:Y:S01]  /*1960*/  PRMT R29, R16, 0x7610, R29 ;  /* 0x00007610101d7816 */ /* 0x000fe2000000001d */
[----:B0-----:R-:W-:Y:S01]  /*1970*/  IMAD.WIDE.U32 R16, R21, 0x2, R4 ;  /* 0x0000000215107825 */ /* 0x001fe200078e0004 */
[----:B------:R-:W-:Y:S02]  /*1980*/  F2FP.F16.F32.PACK_AB R22, RZ, R22 ;  /* 0x00000016ff16723e */ /* 0x000fe400000000ff */
[----:B------:R-:W-:Y:S01]  /*1990*/  PRMT R28, R20, 0x7610, R28 ;  /* 0x00007610141c7816 */ /* 0x000fe2000000001c */
[----:B------:R-:W-:Y:S01]  /*19a0*/  IMAD.WIDE.U32 R14, R27, 0x2, R6 ;  /* 0x000000021b0e7825 */ /* 0x000fe200078e0006 */
[----:B------:R-:W-:Y:S01]  /*19b0*/  F2FP.F16.F32.PACK_AB R13, RZ, R19 ;  /* 0x00000013ff0d723e */ /* 0x000fe200000000ff */
[----:B------:R-:W2:Y:S01]  /*19c0*/  LDG.E.U16.CONSTANT R20, desc[UR6][R16.64+0x2] ;  /* 0x0000020610147981 */ /* 0x000ea2000c1e9500 */
[----:B------:R-:W-:Y:S01]  /*19d0*/  PRMT R24, R22, 0x7610, R24 ;  /* 0x0000761016187816 */ /* 0x000fe20000000018 */
[----:B------:R-:W-:-:S02]  /*19e0*/  IMAD.WIDE.U32 R18, R21, 0x2, R2 ;  /* 0x0000000215127825 */ /* 0x000fc400078e0002 */
[----:B------:R-:W3:Y:S04]  /*19f0*/  LDG.E.U16.CONSTANT R26, desc[UR6][R16.64+0x4] ;  /* 0x00000406101a7981 */ /* 0x000ee8000c1e9500 */
[----:B------:R0:W-:Y:S04]  /*1a00*/  STG.E.U16 desc[UR6][R14.64], R24 ;  /* 0x000000180e007986 */ /* 0x0001e8000c101506 */
[----:B------:R-:W4:Y:S04]  /*1a10*/  LDG.E.U16.CONSTANT R22, desc[UR6][R18.64+0x2] ;  /* 0x0000020612167981 */ /* 0x000f28000c1e9500 */
[----:B------:R1:W-:Y:S04]  /*1a20*/  STG.E.U16 desc[UR6][R14.64+0x6], R13 ;  /* 0x0000060d0e007986 */ /* 0x0003e8000c101506 */
[----:B0-----:R-:W5:Y:S04]  /*1a30*/  LDG.E.U16.CONSTANT R24, desc[UR6][R16.64] ;  /* 0x0000000610187981 */ /* 0x001f68000c1e9500 */
[----:B------:R-:W5:Y:S04]  /*1a40*/  LDG.E.U16.CONSTANT R12, desc[UR6][R18.64] ;  /* 0x00000006120c7981 */ /* 0x000f68000c1e9500 */
[----:B-1----:R-:W5:Y:S04]  /*1a50*/  LDG.E.U16.CONSTANT R13, desc[UR6][R18.64+0x4] ;  /* 0x00000406120d7981 */ /* 0x002f68000c1e9500 */
[----:B------:R2:W-:Y:S04]  /*1a60*/  STG.E.U16 desc[UR6][R14.64+0x4], R29 ;  /* 0x0000041d0e007986 */ /* 0x0005e8000c101506 */
[----:B------:R3:W-:Y:S04]  /*1a70*/  STG.E.U16 desc[UR6][R14.64+0x2], R28 ;  /* 0x0000021c0e007986 */ /* 0x0007e8000c101506 */
[----:B------:R0:W5:Y:S01]  /*1a80*/  LDG.E.U16.CONSTANT R18, desc[UR6][R18.64+0x6] ;  /* 0x0000060612127981 */ /* 0x000162000c1e9500 */
[----:B------:R-:W-:-:S04]  /*1a90*/  IMAD.WIDE.U32 R2, R23, 0x2, R2 ;  /* 0x0000000217027825 */ /* 0x000fc800078e0002 */
[----:B--2---:R-:W-:Y:S02]  /*1aa0*/  HADD2.F32 R29, -RZ, R20.H0_H0 ;  /* 0x20000014ff1d7230 */ /* 0x004fe40000004100 */
[----:B------:R-:W2:Y:S01]  /*1ab0*/  LDG.E.U16.CONSTANT R20, desc[UR6][R16.64+0x6] ;  /* 0x0000060610147981 */ /* 0x000ea2000c1e9500 */
[----:B---3--:R-:W-:Y:S02]  /*1ac0*/  HADD2.F32 R28, -RZ, R26.H0_H0 ;  /* 0x2000001aff1c7230 */ /* 0x008fe40000004100 */
[C---:B------:R-:W-:Y:S01]  /*1ad0*/  FMUL R26, R0.reuse, R29 ;  /* 0x0000001d001a7220 */ /* 0x040fe20000400000 */
[----:B----4-:R-:W-:Y:S02]  /*1ae0*/  HADD2.F32 R22, -RZ, R22.H0_H0 ;  /* 0x20000016ff167230 */ /* 0x010fe40000004100 */
[----:B------:R-:W-:Y:S01]  /*1af0*/  FMUL R28, R0, R28 ;  /* 0x0000001c001c7220 */ /* 0x000fe20000400000 */
[----:B-----5:R-:W-:Y:S02]  /*1b00*/  HADD2.F32 R29, -RZ, R24.H0_H0 ;  /* 0x20000018ff1d7230 */ /* 0x020fe40000004100 */
[----:B------:R-:W-:Y:S01]  /*1b10*/  FMUL R26, R22, R26 ;  /* 0x0000001a161a7220 */ /* 0x000fe20000400000 */
[----:B------:R-:W-:-:S02]  /*1b20*/  HADD2.F32 R15, -RZ, R12.H0_H0 ;  /* 0x2000000cff0f7230 */ /* 0x000fc40000004100 */
[----:B------:R-:W-:Y:S01]  /*1b30*/  FMUL R22, R0, R29 ;  /* 0x0000001d00167220 */ /* 0x000fe20000400000 */
[----:B------:R-:W-:-:S03]  /*1b40*/  HADD2.F32 R14, -RZ, R13.H0_H0 ;  /* 0x2000000dff0e7230 */ /* 0x000fc60000004100 */
[----:B------:R-:W-:Y:S01]  /*1b50*/  FMUL R15, R15, R22 ;  /* 0x000000160f0f7220 */ /* 0x000fe20000400000 */
[----:B------:R-:W-:-:S04]  /*1b60*/  IMAD.WIDE.U32 R12, R23, 0x2, R4 ;  /* 0x00000002170c7825 */ /* 0x000fc800078e0004 */
[----:B------:R-:W-:Y:S01]  /*1b70*/  FMUL R14, R14, R28 ;  /* 0x0000001c0e0e7220 */ /* 0x000fe20000400000 */
[----:B------:R-:W3:Y:S04]  /*1b80*/  LDG.E.U16.CONSTANT R16, desc[UR6][R12.64+0x2] ;  /* 0x000002060c107981 */ /* 0x000ee8000c1e9500 */
[----:B0-----:R-:W-:Y:S01]  /*1b90*/  F2FP.F16.F32.PACK_AB R19, RZ, R14 ;  /* 0x0000000eff13723e */ /* 0x001fe200000000ff */
[----:B------:R-:W4:Y:S04]  /*1ba0*/  LDG.E.U16.CONSTANT R17, desc[UR6][R12.64+0x4] ;  /* 0x000004060c117981 */ /* 0x000f28000c1e9500 */
[----:B------:R-:W5:Y:S04]  /*1bb0*/  LDG.E.U16.CONSTANT R22, desc[UR6][R12.64] ;  /* 0x000000060c167981 */ /* 0x000f68000c1e9500 */
[----:B------:R0:W5:Y:S01]  /*1bc0*/  LDG.E.U16.CONSTANT R24, desc[UR6][R12.64+0x6] ;  /* 0x000006060c187981 */ /* 0x000162000c1e9500 */
[----:B------:R-:W-:-:S03]  /*1bd0*/  F2FP.F16.F32.PACK_AB R28, RZ, R26 ;  /* 0x0000001aff1c723e */ /* 0x000fc600000000ff */
[----:B------:R-:W5:Y:S01]  /*1be0*/  LDG.E.U16.CONSTANT R26, desc[UR6][R2.64+0x6] ;  /* 0x00000606021a7981 */ /* 0x000f62000c1e9500 */
[----:B0-----:R-:W-:Y:S01]  /*1bf0*/  F2FP.F16.F32.PACK_AB R13, RZ, R15 ;  /* 0x0000000fff0d723e */ /* 0x001fe200000000ff */
[----:B------:R-:W-:Y:S02]  /*1c00*/  IMAD.WIDE.U32 R14, R21, 0x2, R6 ;  /* 0x00000002150e7825 */ /* 0x000fe400078e0006 */
[----:B------:R-:W5:Y:S04]  /*1c10*/  LDG.E.U16.CONSTANT R12, desc[UR6][R2.64+0x4] ;  /* 0x00000406020c7981 */ /* 0x000f68000c1e9500 */
[----:B------:R0:W-:Y:S04]  /*1c20*/  STG.E.U16 desc[UR6][R14.64+0x4], R19 ;  /* 0x000004130e007986 */ /* 0x0001e8000c101506 */
[----:B------:R1:W-:Y:S04]  /*1c30*/  STG.E.U16 desc[UR6][R14.64], R13 ;  /* 0x0000000d0e007986 */ /* 0x0003e8000c101506 */
[----:B0-----:R-:W5:Y:S04]  /*1c40*/  LDG.E.U16.CONSTANT R19, desc[UR6][R2.64+0x2] ;  /* 0x0000020602137981 */ /* 0x001f68000c1e9500 */
[----:B-1----:R0:W5:Y:S01]  /*1c50*/  LDG.E.U16.CONSTANT R13, desc[UR6][R2.64] ;  /* 0x00000006020d7981 */ /* 0x002162000c1e9500 */
[----:B------:R-:W-:Y:S01]  /*1c60*/  HADD2.F32 R18, -RZ, R18.H0_H0 ;  /* 0x20000012ff127230 */ /* 0x000fe20000004100 */
[----:B------:R-:W-:-:S02]  /*1c70*/  IADD3 R11, PT, PT, R8, R11, R8 ;  /* 0x0000000b080b7210 */ /* 0x000fc40007ffe008 */
[----:B------:R1:W-:Y:S02]  /*1c80*/  STG.E.U16 desc[UR6][R14.64+0x2], R28 ;  /* 0x0000021c0e007986 */ /* 0x0003e4000c101506 */
[----:B------:R-:W-:-:S04]  /*1c90*/  IADD3 R11, PT, PT, R8, R11, R8 ;  /* 0x0000000b080b7210 */ /* 0x000fc80007ffe008 */
[----:B------:R-:W-:Y:S01]  /*1ca0*/  ISETP.GE.AND P0, PT, R11, R10, PT ;  /* 0x0000000a0b00720c */ /* 0x000fe20003f06270 */
[C---:B------:R-:W-:Y:S01]  /*1cb0*/  IMAD R25, R8.reuse, 0x10, R25 ;  /* 0x0000001008197824 */ /* 0x040fe200078e0219 */
[C---:B------:R-:W-:Y:S02]  /*1cc0*/  LEA R21, R8.reuse, R21, 0x4 ;  /* 0x0000001508157211 */ /* 0x040fe400078e20ff */
[----:B------:R-:W-:Y:S01]  /*1cd0*/  LEA R27, R8, R27, 0x4 ;  /* 0x0000001b081b7211 */ /* 0x000fe200078e20ff */
[----:B--2---:R-:W-:-:S05]  /*1ce0*/  HADD2.F32 R29, -RZ, R20.H0_H0 ;  /* 0x20000014ff1d7230 */ /* 0x004fca0000004100 */
[----:B------:R-:W-:-:S04]  /*1cf0*/  FMUL R29, R0, R29 ;  /* 0x0000001d001d7220 */ /* 0x000fc80000400000 */
[----:B------:R-:W-:-:S05]  /*1d00*/  FMUL R18, R18, R29 ;  /* 0x0000001d12127220 */ /* 0x000fca0000400000 */
[----:B------:R-:W-:Y:S01]  /*1d10*/  F2FP.F16.F32.PACK_AB R18, RZ, R18 ;  /* 0x00000012ff12723e */ /* 0x000fe200000000ff */
[----:B---3--:R-:W-:Y:S02]  /*1d20*/  HADD2.F32 R16, -RZ, R16.H0_H0 ;  /* 0x20000010ff107230 */ /* 0x008fe40000004100 */
[----:B----4-:R-:W-:Y:S02]  /*1d30*/  HADD2.F32 R20, -RZ, R17.H0_H0 ;  /* 0x20000011ff147230 */ /* 0x010fe40000004100 */
[----:B-----5:R-:W-:Y:S02]  /*1d40*/  HADD2.F32 R29, -RZ, R22.H0_H0 ;  /* 0x20000016ff1d7230 */ /* 0x020fe40000004100 */
[----:B------:R-:W-:Y:S02]  /*1d50*/  HADD2.F32 R17, -RZ, R24.H0_H0 ;  /* 0x20000018ff117230 */ /* 0x000fe40000004100 */
[C---:B0-----:R-:W-:Y:S01]  /*1d60*/  FMUL R2, R0.reuse, R20 ;  /* 0x0000001400027220 */ /* 0x041fe20000400000 */
[----:B------:R-:W-:Y:S01]  /*1d70*/  FMUL R16, R0, R16 ;  /* 0x0000001000107220 */ /* 0x000fe20000400000 */
[----:B------:R-:W-:-:S02]  /*1d80*/  HADD2.F32 R26, -RZ, R26.H0_H0 ;  /* 0x2000001aff1a7230 */ /* 0x000fc40000004100 */
[C---:B------:R-:W-:Y:S01]  /*1d90*/  FMUL R17, R0.reuse, R17 ;  /* 0x0000001100117220 */ /* 0x040fe20000400000 */
[----:B------:R-:W-:Y:S02]  /*1da0*/  HADD2.F32 R3, -RZ, R12.H0_H0 ;  /* 0x2000000cff037230 */ /* 0x000fe40000004100 */
[----:B------:R-:W-:Y:S01]  /*1db0*/  FMUL R12, R0, R29 ;  /* 0x0000001d000c7220 */ /* 0x000fe20000400000 */
[----:B------:R-:W-:Y:S02]  /*1dc0*/  FMUL R17, R26, R17 ;  /* 0x000000111a117220 */ /* 0x000fe40000400000 */
[----:B------:R-:W-:Y:S01]  /*1dd0*/  FMUL R2, R3, R2 ;  /* 0x0000000203027220 */ /* 0x000fe20000400000 */
[----:B------:R-:W-:Y:S02]  /*1de0*/  HADD2.F32 R19, -RZ, R19.H0_H0 ;  /* 0x20000013ff137230 */ /* 0x000fe40000004100 */
[----:B------:R-:W-:-:S03]  /*1df0*/  HADD2.F32 R13, -RZ, R13.H0_H0 ;  /* 0x2000000dff0d7230 */ /* 0x000fc60000004100 */
[----:B------:R-:W-:Y:S02]  /*1e00*/  FMUL R16, R19, R16 ;  /* 0x0000001013107220 */ /* 0x000fe40000400000 */
[----:B------:R-:W-:Y:S01]  /*1e10*/  FMUL R12, R13, R12 ;  /* 0x0000000c0d0c7220 */ /* 0x000fe20000400000 */
[----:B------:R-:W-:Y:S01]  /*1e20*/  F2FP.F16.F32.PACK_AB R13, RZ, R2 ;  /* 0x00000002ff0d723e */ /* 0x000fe200000000ff */
[----:B------:R-:W-:Y:S01]  /*1e30*/  IMAD.WIDE.U32 R2, R23, 0x2, R6 ;  /* 0x0000000217027825 */ /* 0x000fe200078e0006 */
[----:B------:R-:W-:Y:S02]  /*1e40*/  F2FP.F16.F32.PACK_AB R16, RZ, R16 ;  /* 0x00000010ff10723e */ /* 0x000fe400000000ff */
[----:B------:R-:W-:Y:S02]  /*1e50*/  F2FP.F16.F32.PACK_AB R12, RZ, R12 ;  /* 0x0000000cff0c723e */ /* 0x000fe400000000ff */
[----:B------:R-:W-:Y:S01]  /*1e60*/  F2FP.F16.F32.PACK_AB R17, RZ, R17 ;  /* 0x00000011ff11723e */ /* 0x000fe200000000ff */
[----:B------:R1:W-:Y:S04]  /*1e70*/  STG.E.U16 desc[UR6][R14.64+0x6], R18 ;  /* 0x000006120e007986 */ /* 0x0003e8000c101506 */
[----:B------:R1:W-:Y:S04]  /*1e80*/  STG.E.U16 desc[UR6][R2.64+0x2], R16 ;  /* 0x0000021002007986 */ /* 0x0003e8000c101506 */
[----:B------:R1:W-:Y:S04]  /*1e90*/  STG.E.U16 desc[UR6][R2.64+0x4], R13 ;  /* 0x0000040d02007986 */ /* 0x0003e8000c101506 */
[----:B------:R1:W-:Y:S04]  /*1ea0*/  STG.E.U16 desc[UR6][R2.64], R12 ;  /* 0x0000000c02007986 */ /* 0x0003e8000c101506 */
[----:B------:R1:W-:Y:S01]  /*1eb0*/  STG.E.U16 desc[UR6][R2.64+0x6], R17 ;  /* 0x0000061102007986 */ /* 0x0003e2000c101506 */
[----:B------:R-:W-:Y:S01]  /*1ec0*/  LEA R23, R8, R23, 0x4 ;  /* 0x0000001708177211 */ /* 0x000fe200078e20ff */
[----:B------:R-:W-:Y:S06]  /*1ed0*/  @!P0 BRA `(.L_x_67) ;  /* 0xfffffff400988947 */ /* 0x000fec000383ffff */
.L_x_63:
[----:B--2---:R-:W-:Y:S05]  /*1ee0*/  BSYNC.RECONVERGENT B0 ;  /* 0x0000000000007941 */ /* 0x004fea0003800200 */
.L_x_62:
[----:B------:R-:W2:Y:S01]  /*1ef0*/  LDCU UR8, c[0x0][0x39c] ;  /* 0x00007380ff0877ac */ /* 0x000ea20008000800 */
[----:B-1----:R-:W1:Y:S01]  /*1f00*/  LDC.64 R2, c[0x0][0x390] ;  /* 0x0000e400ff027b82 */ /* 0x002e620000000a00 */
[----:B--2---:R-:W-:-:S13]  /*1f10*/  ISETP.GE.AND P0, PT, R9, UR8, PT ;  /* 0x0000000809007c0c */ /* 0x004fda000bf06270 */
[----:B------:R-:W-:Y:S05]  /*1f20*/  @P0 EXIT ;  /* 0x000000000000094d */ /* 0x000fea0003800000 */
.L_x_68:
[----:B------:R-:W-:-:S04]  /*1f30*/  IMAD.WIDE R10, R9, 0x2, R4 ;  /* 0x00000002090a7825 */ /* 0x000fc800078e0204 */
[----:B01----:R-:W-:Y:S02]  /*1f40*/  IMAD.WIDE R12, R9, 0x2, R2 ;  /* 0x00000002090c7825 */ /* 0x003fe400078e0202 */
[----:B------:R-:W2:Y:S04]  /*1f50*/  LDG.E.U16.CONSTANT R10, desc[UR6][R10.64] ;  /* 0x000000060a0a7981 */ /* 0x000ea8000c1e9500 */
[----:B------:R-:W3:Y:S01]  /*1f60*/  LDG.E.U16.CONSTANT R12, desc[UR6][R12.64] ;  /* 0x000000060c0c7981 */ /* 0x000ee2000c1e9500 */
[----:B--2---:R-:W-:Y:S02]  /*1f70*/  HADD2.F32 R15, -RZ, R10.H0_H0 ;  /* 0x2000000aff0f7230 */ /* 0x004fe40000004100 */
[----:B---3--:R-:W-:-:S03]  /*1f80*/  HADD2.F32 R14, -RZ, R12.H0_H0 ;  /* 0x2000000cff0e7230 */ /* 0x008fc60000004100 */
[----:B------:R-:W-:-:S04]  /*1f90*/  FMUL R15, R0, R15 ;  /* 0x0000000f000f7220 */ /* 0x000fc80000400000 */
[----:B------:R-:W-:-:S05]  /*1fa0*/  FMUL R14, R14, R15 ;  /* 0x0000000f0e0e7220 */ /* 0x000fca0000400000 */
[----:B------:R-:W-:Y:S01]  /*1fb0*/  F2FP.F16.F32.PACK_AB R11, RZ, R14 ;  /* 0x0000000eff0b723e */ /* 0x000fe200000000ff */
[----:B------:R-:W-:Y:S01]  /*1fc0*/  IMAD.WIDE R14, R9, 0x2, R6 ;  /* 0x00000002090e7825 */ /* 0x000fe200078e0206 */
[----:B------:R-:W-:-:S04]  /*1fd0*/  IADD3 R9, PT, PT, R8, R9, RZ ;  /* 0x0000000908097210 */ /* 0x000fc80007ffe0ff */
[----:B------:R2:W-:Y:S01]  /*1fe0*/  STG.E.U16 desc[UR6][R14.64], R11 ;  /* 0x0000000b0e007986 */ /* 0x0005e2000c101506 */
[----:B------:R-:W-:-:S13]  /*1ff0*/  ISETP.GE.AND P0, PT, R9, UR8, PT ;  /* 0x0000000809007c0c */ /* 0x000fda000bf06270 */
[----:B--2---:R-:W-:Y:S05]  /*2000*/  @!P0 BRA `(.L_x_68) ;  /* 0xfffffffc00c88947 */ /* 0x004fea000383ffff */
[----:B------:R-:W-:Y:S05]  /*2010*/  EXIT ;  /* 0x000000000000794d */ /* 0x000fea0003800000 */
.L_x_58:
[----:B------:R-:W-:Y:S02]  /*2020*/  MOV R19, 0x10 ;  /* 0x0000001000137802 */ /* 0x000fe40000000f00 */
[----:B------:R-:W-:Y:S02]  /*2030*/  MOV R21, 0x1f ;  /* 0x0000001f00157802 */ /* 0x000fe40000000f00 */
[----:B------:R-:W-:-:S07]  /*2040*/  MOV R18, 0xffffffff ;  /* 0xffffffff00127802 */ /* 0x000fce0000000f00 */
[----:B01----:R-:W-:Y:S05]  /*2050*/  WARPSYNC.COLLECTIVE R18, `(.L_x_69) ;  /* 0x0000000012087348 */ /* 0x003fea0003c00000 */
[----:B-1----:R1:W2:Y:S02]  /*2060*/  SHFL.BFLY P1, R17, R0, R19, R21 ;  /* 0x0c00001300117389 */ /* 0x0022a40000020015 */
[----:B012---:R-:W-:Y:S05]  /*2070*/  ENDCOLLECTIVE ;  /* 0x000000000000791b */ /* 0x007fea0003800000 */
.L_x_69:
[----:B------:R-:W-:Y:S01]  /*2080*/  MOV R19, 0x8 ;  /* 0x0000000800137802 */ /* 0x000fe20000000f00 */
[----:B------:R-:W-:-:S04]  /*2090*/  IMAD.MOV.U32 R3, RZ, RZ, R17 ;  /* 0x000000ffff037224 */ /* 0x000fc800078e0011 */
[----:B------:R-:W-:-:S05]  /*20a0*/  FADD R3, R3, R0 ;  /* 0x0000000003037221 */ /* 0x000fca0000000000 */
[----:B------:R-:W-:-:S07]  /*20b0*/  MOV R0, R3 ;  /* 0x0000000300007202 */ /* 0x000fce0000000f00 */
[----:B------:R-:W-:Y:S05]  /*20c0*/  WARPSYNC.COLLECTIVE R18, `(.L_x_70) ;  /* 0x0000000012087348 */ /* 0x000fea0003c00000 */
[----:B------:R0:W1:Y:S02]  /*20d0*/  SHFL.BFLY P1, R17, R0, R19, R21 ;  /* 0x0c00001300117389 */ /* 0x0000640000020015 */
[----:B01----:R-:W-:Y:S05]  /*20e0*/  ENDCOLLECTIVE ;  /* 0x000000000000791b */ /* 0x003fea0003800000 */
.L_x_70:
[----:B------:R-:W-:Y:S02]  /*20f0*/  MOV R19, 0x4 ;  /* 0x0000000400137802 */ /* 0x000fe40000000f00 */
[----:B------:R-:W-:-:S05]  /*2100*/  MOV R2, R17 ;  /* 0x0000001100027202 */ /* 0x000fca0000000f00 */
[----:B------:R-:W-:-:S05]  /*2110*/  FADD R2, R3, R2 ;  /* 0x0000000203027221 */ /* 0x000fca0000000000 */
[----:B------:R-:W-:-:S07]  /*2120*/  MOV R0, R2 ;  /* 0x0000000200007202 */ /* 0x000fce0000000f00 */
[----:B------:R-:W-:Y:S05]  /*2130*/  WARPSYNC.COLLECTIVE R18, `(.L_x_71) ;  /* 0x0000000012087348 */ /* 0x000fea0003c00000 */
[----:B------:R0:W1:Y:S02]  /*2140*/  SHFL.BFLY P1, R17, R0, R19, R21 ;  /* 0x0c00001300117389 */ /* 0x0000640000020015 */
[----:B01----:R-:W-:Y:S05]  /*2150*/  ENDCOLLECTIVE ;  /* 0x000000000000791b */ /* 0x003fea0003800000 */
.L_x_71:
[----:B------:R-:W-:Y:S01]  /*2160*/  MOV R19, 0x2 ;  /* 0x0000000200137802 */ /* 0x000fe20000000f00 */
[----:B------:R-:W-:-:S04]  /*2170*/  IMAD.MOV.U32 R15, RZ, RZ, R17 ;  /* 0x000000ffff0f7224 */ /* 0x000fc800078e0011 */
[----:B------:R-:W-:-:S05]  /*2180*/  FADD R15, R2, R15 ;  /* 0x0000000f020f7221 */ /* 0x000fca0000000000 */
[----:B------:R-:W-:-:S07]  /*2190*/  MOV R0, R15 ;  /* 0x0000000f00007202 */ /* 0x000fce0000000f00 */
[----:B------:R-:W-:Y:S05]  /*21a0*/  WARPSYNC.COLLECTIVE R18, `(.L_x_72) ;  /* 0x0000000012087348 */ /* 0x000fea0003c00000 */
[----:B------:R0:W1:Y:S02]  /*21b0*/  SHFL.BFLY P1, R17, R0, R19, R21 ;  /* 0x0c00001300117389 */ /* 0x0000640000020015 */
[----:B01----:R-:W-:Y:S05]  /*21c0*/  ENDCOLLECTIVE ;  /* 0x000000000000791b */ /* 0x003fea0003800000 */
.L_x_72:
[----:B------:R-:W-:Y:S02]  /*21d0*/  MOV R19, 0x1 ;  /* 0x0000000100137802 */ /* 0x000fe40000000f00 */
[----:B------:R-:W-:-:S05]  /*21e0*/  MOV R16, R17 ;  /* 0x0000001100107202 */ /* 0x000fca0000000f00 */
[----:B------:R-:W-:-:S05]  /*21f0*/  FADD R16, R15, R16 ;  /* 0x000000100f107221 */ /* 0x000fca0000000000 */
[----:B------:R-:W-:-:S07]  /*2200*/  MOV R0, R16 ;  /* 0x0000001000007202 */ /* 0x000fce0000000f00 */
[----:B------:R-:W-:Y:S05]  /*2210*/  WARPSYNC.COLLECTIVE R18, `(.L_x_73) ;  /* 0x0000000012087348 */ /* 0x000fea0003c00000 */
[----:B------:R0:W1:Y:S02]  /*2220*/  SHFL.BFLY P1, R17, R0, R19, R21 ;  /* 0x0c00001300117389 */ /* 0x0000640000020015 */
[----:B01----:R-:W-:Y:S05]  /*2230*/  ENDCOLLECTIVE ;  /* 0x000000000000791b */ /* 0x003fea0003800000 */
.L_x_73:
[----:B------:R-:W-:Y:S05]  /*2240*/  BRA `(.L_x_74) ;  /* 0xffffffe800ac7947 */ /* 0x000fea000383ffff */
        .weak           $__internal_2_$__cuda_sm3x_div_rn_noftz_f32_slowpath
        .type           $__internal_2_$__cuda_sm3x_div_rn_noftz_f32_slowpath,@function
        .size           $__internal_2_$__cuda_sm3x_div_rn_noftz_f32_slowpath,(.L_x_122 - $__internal_2_$__cuda_sm3x_div_rn_noftz_f32_slowpath)
$__internal_2_$__cuda_sm3x_div_rn_noftz_f32_slowpath:
[----:B------:R-:W-:Y:S02]  /*2250*/  SHF.R.U32.HI R14, RZ, 0x17, R3 ;  /* 0x00000017ff0e7819 */ /* 0x000fe40000011603 */
[----:B------:R-:W-:Y:S02]  /*2260*/  SHF.R.U32.HI R15, RZ, 0x17, R0 ;  /* 0x00000017ff0f7819 */ /* 0x000fe40000011600 */
[----:B------:R-:W-:Y:S02]  /*2270*/  LOP3.LUT R14, R14, 0xff, RZ, 0xc0, !PT ;  /* 0x000000ff0e0e7812 */ /* 0x000fe400078ec0ff */
[----:B------:R-:W-:Y:S02]  /*2280*/  LOP3.LUT R16, R15, 0xff, RZ, 0xc0, !PT ;  /* 0x000000ff0f107812 */ /* 0x000fe400078ec0ff */
[----:B------:R-:W-:Y:S01]  /*2290*/  MOV R17, R0 ;  /* 0x0000000000117202 */ /* 0x000fe20000000f00 */
[----:B------:R-:W-:Y:S01]  /*22a0*/  VIADD R20, R14, 0xffffffff ;  /* 0xffffffff0e147836 */ /* 0x000fe20000000000 */
[----:B------:R-:W-:-:S02]  /*22b0*/  IADD3 R19, PT, PT, R16, -0x1, RZ ;  /* 0xffffffff10137810 */ /* 0x000fc40007ffe0ff */
[----:B------:R-:W-:Y:S02]  /*22c0*/  MOV R18, R3 ;  /* 0x0000000300127202 */ /* 0x000fe40000000f00 */
        /* <DEDUP_REMOVED lines=22> */
[----:B------:R-:W-:Y:S01]  /*2430*/  @P0 MOV R15, RZ ;  /* 0x000000ff000f0202 */ /* 0x000fe20000000f00 */
[----:B------:R-:W-:Y:S02]  /*2440*/  @!P0 IMAD.MOV.U32 R15, RZ, RZ, -0x40 ;  /* 0xffffffc0ff0f8424 */ /* 0x000fe400078e00ff */
[----:B------:R-:W-:Y:S01]  /*2450*/  @!P0 FFMA R17, R0, 1.84467440737095516160e+19, RZ ;  /* 0x5f80000000118823 */ /* 0x000fe200000000ff */
[----:B------:R-:W-:Y:S02]  /*2460*/  @!P1 FFMA R18, R3, 1.84467440737095516160e+19, RZ ;  /* 0x5f80000003129823 */ /* 0x000fe400000000ff */
[----:B------:R-:W-:-:S07]  /*2470*/  @!P1 IADD3 R15, PT, PT, R15, 0x40, RZ ;  /* 0x000000400f0f9810 */ /* 0x000fce0007ffe0ff */
.L_x_75:
[----:B------:R-:W-:Y:S02]  /*2480*/  LEA R3, R14, 0xc0800000, 0x17 ;  /* 0xc08000000e037811 */ /* 0x000fe400078eb8ff */
[----:B------:R-:W-:Y:S02]  /*2490*/  IADD3 R16, PT, PT, R16, -0x7f, RZ ;  /* 0xffffff8110107810 */ /* 0x000fe40007ffe0ff */
[----:B------:R-:W-:-:S03]  /*24a0*/  IADD3 R18, PT, PT, -R3, R18, RZ ;  /* 0x0000001203127210 */ /* 0x000fc60007ffe1ff */
[----:B------:R-:W-:Y:S01]  /*24b0*/  IMAD R0, R16, -0x800000, R17 ;  /* 0xff80000010007824 */ /* 0x000fe200078e0211 */
[----:B------:R-:W0:Y:S01]  /*24c0*/  MUFU.RCP R3, R18 ;  /* 0x0000001200037308 */ /* 0x000e220000001000 */
[----:B------:R-:W-:Y:S01]  /*24d0*/  FADD.FTZ R19, -R18, -RZ ;  /* 0x800000ff12137221 */ /* 0x000fe20000010100 */
[----:B------:R-:W-:-:S04]  /*24e0*/  IADD3 R16, PT, PT, R16, 0x7f, -R14 ;  /* 0x0000007f10107810 */ /* 0x000fc80007ffe80e */
[----:B------:R-:W-:Y:S01]  /*24f0*/  IADD3 R15, PT, PT, R16, R15, RZ ;  /* 0x0000000f100f7210 */ /* 0x000fe20007ffe0ff */
        /* <DEDUP_REMOVED lines=20> */
[-CC-:B------:R-:W-:Y:S01]  /*2640*/  FFMA.RZ R14, R3, R19.reuse, R20.reuse ;  /* 0x00000013030e7223 */ /* 0x180fe2000000c014 */
[C---:B------:R-:W-:Y:S02]  /*2650*/  IADD3 R16, PT, PT, R17.reuse, 0x20, RZ ;  /* 0x0000002011107810 */ /* 0x040fe40007ffe0ff */
[----:B------:R-:W-:Y:S02]  /*2660*/  ISETP.NE.AND P2, PT, R17, RZ, PT ;  /* 0x000000ff1100720c */ /* 0x000fe40003f45270 */
[----:B------:R-:W-:Y:S01]  /*2670*/  LOP3.LUT R15, R14, 0x7fffff, RZ, 0xc0, !PT ;  /* 0x007fffff0e0f7812 */ /* 0x000fe200078ec0ff */
[CCC-:B------:R-:W-:Y:S01]  /*2680*/  FFMA.RP R14, R3.reuse, R19.reuse, R20.reuse ;  /* 0x00000013030e7223 */ /* 0x1c0fe20000008014 */
[----:B------:R-:W-:Y:S01]  /*2690*/  FFMA.RM R3, R3, R19, R20 ;  /* 0x0000001303037223 */ /* 0x000fe20000004014 */
[----:B------:R-:W-:Y:S02]  /*26a0*/  ISETP.NE.AND P1, PT, R17, RZ, PT ;  /* 0x000000ff1100720c */ /* 0x000fe40003f25270 */
[----:B------:R-:W-:-:S02]  /*26b0*/  LOP3.LUT R15, R15, 0x800000, RZ, 0xfc, !PT ;  /* 0x008000000f0f7812 */ /* 0x000fc400078efcff */
[----:B------:R-:W-:Y:S02]  /*26c0*/  IADD3 R17, PT, PT, -R17, RZ, RZ ;  /* 0x000000ff11117210 */ /* 0x000fe40007ffe1ff */
[----:B------:R-:W-:Y:S02]  /*26d0*/  SHF.L.U32 R16, R15, R16, RZ ;  /* 0x000000100f107219 */ /* 0x000fe400000006ff */
[----:B------:R-:W-:Y:S02]  /*26e0*/  FSETP.NEU.FTZ.AND P0, PT, R14, R3, PT ;  /* 0x000000030e00720b */ /* 0x000fe40003f1d000 */
[----:B------:R-:W-:Y:S02]  /*26f0*/  SEL R14, R17, RZ, P2 ;  /* 0x000000ff110e7207 */ /* 0x000fe40001000000 */
[----:B------:R-:W-:Y:S02]  /*2700*/  ISETP.NE.AND P1, PT, R16, RZ, P1 ;  /* 0x000000ff1000720c */ /* 0x000fe40000f25270 */
[----:B------:R-:W-:-:S02]  /*2710*/  SHF.R.U32.HI R14, RZ, R14, R15 ;  /* 0x0000000eff0e7219 */ /* 0x000fc4000001160f */
[----:B------:R-:W-:Y:S02]  /*2720*/  PLOP3.LUT P0, PT, P0, P1, PT, 0xf8, 0x8f ;  /* 0x00000000008f781c */ /* 0x000fe40000703f70 */
[----:B------:R-:W-:Y:S02]  /*2730*/  SHF.R.U32.HI R16, RZ, 0x1, R14 ;  /* 0x00000001ff107819 */ /* 0x000fe4000001160e */
[----:B------:R-:W-:-:S04]  /*2740*/  SEL R3, RZ, 0x1, !P0 ;  /* 0x00000001ff037807 */ /* 0x000fc80004000000 */
[----:B------:R-:W-:-:S04]  /*2750*/  LOP3.LUT R3, R3, 0x1, R16, 0xf8, !PT ;  /* 0x0000000103037812 */ /* 0x000fc800078ef810 */
[----:B------:R-:W-:-:S04]  /*2760*/  LOP3.LUT R3, R3, R14, RZ, 0xc0, !PT ;  /* 0x0000000e03037212 */ /* 0x000fc800078ec0ff */
[----:B------:R-:W-:-:S04]  /*2770*/  IADD3 R3, PT, PT, R16, R3, RZ ;  /* 0x0000000310037210 */ /* 0x000fc80007ffe0ff */
[----:B------:R-:W-:Y:S01]  /*2780*/  LOP3.LUT R0, R3, R0, RZ, 0xfc, !PT ;  /* 0x0000000003007212 */ /* 0x000fe200078efcff */
[----:B------:R-:W-:Y:S06]  /*2790*/  BRA `(.L_x_82) ;  /* 0x0000000000347947 */ /* 0x000fec0003800000 */
.L_x_81:
[----:B------:R-:W-:-:S04]  /*27a0*/  LOP3.LUT R0, R0, 0x80000000, RZ, 0xc0, !PT ;  /* 0x8000000000007812 */ /* 0x000fc800078ec0ff */
[----:B------:R-:W-:Y:S01]  /*27b0*/  LOP3.LUT R0, R0, 0x7f800000, RZ, 0xfc, !PT ;  /* 0x7f80000000007812 */ /* 0x000fe200078efcff */
[----:B------:R-:W-:Y:S06]  /*27c0*/  BRA `(.L_x_82) ;  /* 0x0000000000287947 */ /* 0x000fec0003800000 */
.L_x_80:
[----:B------:R-:W-:Y:S01]  /*27d0*/  LEA R0, R15, R0, 0x17 ;  /* 0x000000000f007211 */ /* 0x000fe200078eb8ff */
[----:B------:R-:W-:Y:S06]  /*27e0*/  BRA `(.L_x_82) ;  /* 0x0000000000207947 */ /* 0x000fec0003800000 */
.L_x_79:
[----:B------:R-:W-:-:S04]  /*27f0*/  LOP3.LUT R0, R18, 0x80000000, R17, 0x48, !PT ;  /* 0x8000000012007812 */ /* 0x000fc800078e4811 */
[----:B------:R-:W-:Y:S01]  /*2800*/  LOP3.LUT R0, R0, 0x7f800000, RZ, 0xfc, !PT ;  /* 0x7f80000000007812 */ /* 0x000fe200078efcff */
[----:B------:R-:W-:Y:S06]  /*2810*/  BRA `(.L_x_82) ;  /* 0x0000000000147947 */ /* 0x000fec0003800000 */
.L_x_78:
[----:B------:R-:W-:Y:S01]  /*2820*/  LOP3.LUT R0, R18, 0x80000000, R17, 0x48, !PT ;  /* 0x8000000012007812 */ /* 0x000fe200078e4811 */
[----:B------:R-:W-:Y:S06]  /*2830*/  BRA `(.L_x_82) ;  /* 0x00000000000c7947 */ /* 0x000fec0003800000 */
.L_x_77:
[----:B------:R-:W0:Y:S01]  /*2840*/  MUFU.RSQ R0, -QNAN ;  /* 0xffc0000000007908 */ /* 0x000e220000001400 */
[----:B------:R-:W-:Y:S05]  /*2850*/  BRA `(.L_x_82) ;  /* 0x0000000000047947 */ /* 0x000fea0003800000 */
.L_x_76:
[----:B------:R-:W-:-:S07]  /*2860*/  FADD.FTZ R0, R0, R3 ;  /* 0x0000000300007221 */ /* 0x000fce0000010000 */
.L_x_82:
[----:B------:R-:W-:-:S04]  /*2870*/  HFMA2 R3, -RZ, RZ, 0, 0 ;  /* 0x00000000ff037431 */ /* 0x000fc800000001ff */
[----:B0-----:R-:W-:Y:S05]  /*2880*/  RET.REL.NODEC R2 `(rms_norm_fp16) ;  /* 0xffffffd402dc7950 */ /* 0x001fea0003c3ffff */
.L_x_83:
        /* <DEDUP_REMOVED lines=15> */
.L_x_122:


//--------------------- .text.rms_norm_bf16       --------------------------
	.section	.text.rms_norm_bf16,"ax",@progbits
	.align	128
        .global         rms_norm_bf16
        .type           rms_norm_bf16,@function
        .size           rms_norm_bf16,(.L_x_123 - rms_norm_bf16)
        .other          rms_norm_bf16,@"STO_CUDA_ENTRY STV_DEFAULT"
rms_norm_bf16:
.text.rms_norm_bf16:
[----:B------:R-:W-:Y:S08]  /*0000*/  LDC R1, c[0x0][0x37c] ;  /* 0x0000df00ff017b82 */ /* 0x000ff00000000800 */
[----:B------:R-:W0:Y:S01]  /*0010*/  LDC R14, c[0x0][0x39c] ;  /* 0x0000e700ff0e7b82 */ /* 0x000e220000000800 */
[----:B------:R-:W1:Y:S01]  /*0020*/  S2R R11, SR_TID.X ;  /* 0x00000000000b7919 */ /* 0x000e620000002100 */
[----:B------:R-:W2:Y:S01]  /*0030*/  LDCU.128 UR8, c[0x0][0x380] ;  /* 0x00007000ff0877ac */ /* 0x000ea20008000c00 */
[----:B------:R-:W-:Y:S01]  /*0040*/  BSSY.RECONVERGENT B0, `(.L_x_84) ;  /* 0x0000093000007945 */ /* 0x000fe20003800200 */
[----:B------:R-:W-:Y:S01]  /*0050*/  IMAD.MOV.U32 R16, RZ, RZ, RZ ;  /* 0x000000ffff107224 */ /* 0x000fe200078e00ff */
        /* <DEDUP_REMOVED lines=25> */
[----:B0-----:R-:W-:Y:S02]  /*01f0*/  IMAD.MOV.U32 R2, RZ, RZ, RZ ;  /* 0x000000ffff027224 */ /* 0x001fe400078e00ff */
[----:B-1----:R-:W-:-:S04]  /*0200*/  IMAD.MOV R17, RZ, RZ, -R3 ;  /* 0x000000ffff117224 */ /* 0x002fc800078e0a03 */
[----:B------:R-:W-:-:S04]  /*0210*/  IMAD R17, R17, R0, RZ ;  /* 0x0000000011117224 */ /* 0x000fc800078e02ff */
[----:B------:R-:W-:-:S06]  /*0220*/  IMAD.HI.U32 R16, R3, R17, R2 ;  /* 0x0000001103107227 */ /* 0x000fcc00078e0002 */
[----:B------:R-:W-:-:S05]  /*0230*/  IMAD.HI.U32 R16, R16, R9, RZ ;  /* 0x0000000910107227 */ /* 0x000fca00078e00ff */
[----:B------:R-:W-:-:S05]  /*0240*/  IADD3 R2, PT, PT, -R16, RZ, RZ ;  /* 0x000000ff10027210 */ /* 0x000fca0007ffe1ff */
[----:B------:R-:W-:-:S05]  /*0250*/  IMAD R9, R0, R2, R9 ;  /* 0x0000000200097224 */ /* 0x000fca00078e0209 */
[----:B------:R-:W-:-:S13]  /*0260*/  ISETP.GE.U32.AND P0, PT, R9, R0, PT ;  /* 0x000000000900720c */ /* 0x000fda0003f06070 */
[----:B------:R-:W-:Y:S01]  /*0270*/  @P0 IMAD.IADD R9, R9, 0x1, -R0 ;  /* 0x0000000109090824 */ /* 0x000fe200078e0a00 */
[----:B------:R-:W-:-:S04]  /*0280*/  @P0 IADD3 R16, PT, PT, R16, 0x1, RZ ;  /* 0x0000000110100810 */ /* 0x000fc80007ffe0ff */
[----:B------:R-:W-:-:S13]  /*0290*/  ISETP.GE.U32.AND P1, PT, R9, R0, PT ;  /* 0x000000000900720c */ /* 0x000fda0003f26070 */
[----:B------:R-:W-:Y:S01]  /*02a0*/  @P1 VIADD R16, R16, 0x1 ;  /* 0x0000000110101836 */ /* 0x000fe20000000000 */
        /* <DEDUP_REMOVED lines=8> */
[----:B------:R-:W-:-:S04]  /*0330*/  IMAD.WIDE.U32 R2, R11, 0x8, R12 ;  /* 0x000000080b027825 */ /* 0x000fc800078e000c */
[----:B------:R-:W-:Y:S02]  /*0340*/  HFMA2 R16, -RZ, RZ, 0, 0 ;  /* 0x00000000ff107431 */ /* 0x000fe400000001ff */
[----:B------:R-:W-:Y:S01]  /*0350*/  IMAD.MOV.U32 R15, RZ, RZ, R11 ;  /* 0x000000ffff0f7224 */ /* 0x000fe200078e000b */
[----:B------:R-:W-:Y:S01]  /*0360*/  IADD3 R18, P1, PT, R2, UR10, RZ ;  /* 0x0000000a02127c10 */ /* 0x000fe2000ff3e0ff */
[----:B------:R-:W-:-:S03]  /*0370*/  VIADD R2, R8, 0x1 ;  /* 0x0000000108027836 */ /* 0x000fc60000000000 */
[----:B------:R-:W-:Y:S02]  /*0380*/  IADD3 R18, P2, PT, R18, 0x4, RZ ;  /* 0x0000000412127810 */ /* 0x000fe40007f5e0ff */
[----:B------:R-:W-:Y:S02]  /*0390*/  LOP3.LUT R2, R2, 0x3, RZ, 0xc0, !PT ;  /* 0x0000000302027812 */ /* 0x000fe400078ec0ff */
[----:B------:R-:W-:Y:S02]  /*03a0*/  IADD3.X R19, PT, PT, RZ, UR11, R3, P2, P1 ;  /* 0x0000000bff137c10 */ /* 0x000fe400097e2403 */
[----:B------:R-:W-:-:S07]  /*03b0*/  IADD3 R8, PT, PT, -R2, RZ, RZ ;  /* 0x000000ff02087210 */ /* 0x000fce0007ffe1ff */
.L_x_88:
[----:B------:R-:W-:Y:S01]  /*03c0*/  IMAD.MOV.U32 R2, RZ, RZ, R18 ;  /* 0x000000ffff027224 */ /* 0x000fe200078e0012 */
        /* <DEDUP_REMOVED lines=8> */
[----:B--2---:R-:W-:Y:S01]  /*0450*/  IMAD.U32 R17, R17, 0x10000, RZ ;  /* 0x0001000011117824 */ /* 0x004fe200078e00ff */
[----:B---3--:R-:W-:-:S03]  /*0460*/  SHF.L.U32 R9, R9, 0x10, RZ ;  /* 0x0000001009097819 */ /* 0x008fc600000006ff */
[----:B------:R-:W-:Y:S01]  /*0470*/  FMUL R20, R17, R17 ;  /* 0x0000001111147220 */ /* 0x000fe20000400000 */
[----:B----4-:R-:W-:-:S03]  /*0480*/  IMAD.U32 R18, R18, 0x10000, RZ ;  /* 0x0001000012127824 */ /* 0x010fc600078e00ff */
[----:B------:R-:W-:Y:S01]  /*0490*/  FFMA R17, R9, R9, R20 ;  /* 0x0000000909117223 */ /* 0x000fe20000000014 */
[----:B-----5:R-:W-:-:S03]  /*04a0*/  IMAD.U32 R9, R19, 0x10000, RZ ;  /* 0x0001000013097824 */ /* 0x020fc600078e00ff */
[----:B------:R-:W-:Y:S01]  /*04b0*/  FFMA R20, R18, R18, R17 ;  /* 0x0000001212147223 */ /* 0x000fe20000000011 */
[----:B------:R-:W-:-:S04]  /*04c0*/  IMAD.WIDE.U32 R18, R0, 0x8, R2 ;  /* 0x0000000800127825 */ /* 0x000fc800078e0002 */
[----:B------:R-:W-:-:S04]  /*04d0*/  FFMA R9, R9, R9, R20 ;  /* 0x0000000909097223 */ /* 0x000fc80000000014 */
[----:B------:R-:W-:Y:S01]  /*04e0*/  FADD R16, R9, R16 ;  /* 0x0000001009107221 */ /* 0x000fe20000000000 */
[----:B------:R-:W-:Y:S06]  /*04f0*/  @P1 BRA `(.L_x_88) ;  /* 0xfffffffc00b01947 */ /* 0x000fec000383ffff */
.L_x_87:
[----:B------:R-:W-:Y:S05]  /*0500*/  BSYNC.RECONVERGENT B1 ;  /* 0x0000000000017941 */ /* 0x000fea0003800200 */
.L_x_86:
[----:B------:R-:W-:Y:S05]  /*0510*/  @!P0 BRA `(.L_x_85) ;  /* 0x0000000400148947 */ /* 0x000fea0003800000 */
[C---:B------:R-:W-:Y:S01]  /*0520*/  SHF.L.U32 R23, R15.reuse, 0x2, RZ ;  /* 0x000000020f177819 */ /* 0x040fe200000006ff */
[----:B------:R-:W-:-:S03]  /*0530*/  IMAD.IADD R17, R15, 0x1, R0 ;  /* 0x000000010f117824 */ /* 0x000fc600078e0200 */
[C---:B------:R-:W-:Y:S01]  /*0540*/  LEA R19, R0.reuse, R23, 0x3 ;  /* 0x0000001700137211 */ /* 0x040fe200078e18ff */
[----:B------:R-:W-:Y:S02]  /*0550*/  IMAD.SHL.U32 R17, R17, 0x4, RZ ;  /* 0x0000000411117824 */ /* 0x000fe400078e00ff */
[----:B------:R-:W-:-:S07]  /*0560*/  IMAD R21, R0, 0xc, R23 ;  /* 0x0000000c00157824 */ /* 0x000fce00078e0217 */
.L_x_89:
        /* <DEDUP_REMOVED lines=9> */
[----:B--2---:R-:W-:Y:S01]  /*0600*/  IMAD.U32 R26, R26, 0x10000, RZ ;  /* 0x000100001a1a7824 */ /* 0x004fe200078e00ff */
[----:B---3--:R-:W-:-:S03]  /*0610*/  SHF.L.U32 R25, R25, 0x10, RZ ;  /* 0x0000001019197819 */ /* 0x008fc600000006ff */
[----:B------:R-:W-:-:S04]  /*0620*/  FMUL R26, R26, R26 ;  /* 0x0000001a1a1a7220 */ /* 0x000fc80000400000 */
[----:B------:R-:W-:Y:S01]  /*0630*/  FFMA R27, R25, R25, R26 ;  /* 0x00000019191b7223 */ /* 0x000fe2000000001a */
[----:B----4-:R-:W-:Y:S01]  /*0640*/  IMAD.U32 R26, R20, 0x10000, RZ ;  /* 0x00010000141a7824 */ /* 0x010fe200078e00ff */
[----:B------:R-:W2:Y:S01]  /*0650*/  LDG.E.U16.CONSTANT R25, desc[UR6][R8.64+0x6] ;  /* 0x0000060608197981 */ /* 0x000ea2000c1e9500 */
[----:B-----5:R-:W-:-:S03]  /*0660*/  IMAD.U32 R22, R22, 0x10000, RZ ;  /* 0x0001000016167824 */ /* 0x020fc600078e00ff */
[----:B------:R0:W3:Y:S01]  /*0670*/  LDG.E.U16.CONSTANT R20, desc[UR6][R8.64+0x4] ;  /* 0x0000040608147981 */ /* 0x0000e2000c1e9500 */
[----:B------:R-:W-:Y:S01]  /*0680*/  SHF.L.U32 R18, R18, 0x10, RZ ;  /* 0x0000001012127819 */ /* 0x000fe200000006ff */
[----:B------:R-:W-:Y:S02]  /*0690*/  FMUL R29, R22, R22 ;  /* 0x00000016161d7220 */ /* 0x000fe40000400000 */
[----:B------:R-:W4:Y:S02]  /*06a0*/  LDG.E.U16.CONSTANT R22, desc[UR6][R2.64+0x2] ;  /* 0x0000020602167981 */ /* 0x000f24000c1e9500 */
[----:B------:R-:W-:Y:S02]  /*06b0*/  FFMA R29, R18, R18, R29 ;  /* 0x00000012121d7223 */ /* 0x000fe4000000001d */
[----:B------:R-:W5:Y:S01]  /*06c0*/  LDG.E.U16.CONSTANT R18, desc[UR6][R2.64] ;  /* 0x0000000602127981 */ /* 0x000f62000c1e9500 */
[----:B------:R-:W-:Y:S01]  /*06d0*/  SHF.L.U32 R24, R24, 0x10, RZ ;  /* 0x0000001018187819 */ /* 0x000fe200000006ff */
[----:B------:R-:W-:Y:S01]  /*06e0*/  FFMA R27, R26, R26, R27 ;  /* 0x0000001a1a1b7223 */ /* 0x000fe2000000001b */
[----:B0-----:R-:W-:-:S04]  /*06f0*/  IMAD.WIDE.U32 R8, R21, 0x2, R4 ;  /* 0x0000000215087825 */ /* 0x001fc800078e0004 */
[----:B------:R-:W-:Y:S01]  /*0700*/  FFMA R27, R24, R24, R27 ;  /* 0x00000018181b7223 */ /* 0x000fe2000000001b */
[----:B------:R-:W5:Y:S03]  /*0710*/  LDG.E.U16.CONSTANT R26, desc[UR6][R8.64] ;  /* 0x00000006081a7981 */ /* 0x000f66000c1e9500 */
[----:B------:R-:W-:Y:S02]  /*0720*/  FADD R24, R27, R16 ;  /* 0x000000101b187221 */ /* 0x000fe40000000000 */
[----:B------:R-:W5:Y:S04]  /*0730*/  LDG.E.U16.CONSTANT R27, desc[UR6][R8.64+0x2] ;  /* 0x00000206081b7981 */ /* 0x000f68000c1e9500 */
[----:B------:R-:W5:Y:S01]  /*0740*/  LDG.E.U16.CONSTANT R16, desc[UR6][R2.64+0x4] ;  /* 0x0000040602107981 */ /* 0x000f62000c1e9500 */
[----:B--2---:R-:W-:Y:S01]  /*0750*/  SHF.L.U32 R25, R25, 0x10, RZ ;  /* 0x0000001019197819 */ /* 0x004fe200000006ff */
[----:B---3--:R-:W-:-:S04]  /*0760*/  IMAD.U32 R20, R20, 0x10000, RZ ;  /* 0x0001000014147824 */ /* 0x008fc800078e00ff */
[----:B------:R-:W-:Y:S01]  /*0770*/  FFMA R20, R20, R20, R29 ;  /* 0x0000001414147223 */ /* 0x000fe2000000001d */
[----:B----4-:R-:W-:-:S03]  /*0780*/  IMAD.U32 R22, R22, 0x10000, RZ ;  /* 0x0001000016167824 */ /* 0x010fc600078e00ff */
[----:B------:R-:W-:Y:S01]  /*0790*/  FFMA R25, R25, R25, R20 ;  /* 0x0000001919197223 */ /* 0x000fe20000000014 */
[----:B-----5:R-:W-:Y:S01]  /*07a0*/  SHF.L.U32 R18, R18, 0x10, RZ ;  /* 0x0000001012127819 */ /* 0x020fe200000006ff */
[----:B------:R0:W2:Y:S02]  /*07b0*/  LDG.E.U16.CONSTANT R20, desc[UR6][R2.64+0x6] ;  /* 0x0000060602147981 */ /* 0x0000a4000c1e9500 */
[----:B------:R-:W-:Y:S01]  /*07c0*/  FADD R24, R24, R25 ;  /* 0x0000001918187221 */ /* 0x000fe20000000000 */
[----:B------:R-:W-:-:S04]  /*07d0*/  FMUL R25, R22, R22 ;  /* 0x0000001616197220 */ /* 0x000fc80000400000 */
[----:B------:R-:W-:Y:S02]  /*07e0*/  FFMA R22, R18, R18, R25 ;  /* 0x0000001212167223 */ /* 0x000fe40000000019 */
[----:B------:R-:W3:Y:S04]  /*07f0*/  LDG.E.U16.CONSTANT R25, desc[UR6][R8.64+0x4] ;  /* 0x0000040608197981 */ /* 0x000ee8000c1e9500 */
[----:B------:R-:W4:Y:S01]  /*0800*/  LDG.E.U16.CONSTANT R18, desc[UR6][R8.64+0x6] ;  /* 0x0000060608127981 */ /* 0x000f22000c1e9500 */
[--C-:B------:R-:W-:Y:S01]  /*0810*/  IADD3 R15, PT, PT, R0, R15, R0.reuse ;  /* 0x0000000f000f7210 */ /* 0x100fe20007ffe000 */
[----:B------:R-:W-:Y:S01]  /*0820*/  IMAD.U32 R27, R27, 0x10000, RZ ;  /* 0x000100001b1b7824 */ /* 0x000fe200078e00ff */
[----:B------:R-:W-:Y:S02]  /*0830*/  SHF.L.U32 R26, R26, 0x10, RZ ;  /* 0x000000101a1a7819 */ /* 0x000fe400000006ff */
[----:B------:R-:W-:Y:S01]  /*0840*/  IADD3 R15, PT, PT, R0, R15, R0 ;  /* 0x0000000f000f7210 */ /* 0x000fe20007ffe000 */
[----:B------:R-:W-:Y:S01]  /*0850*/  FMUL R27, R27, R27 ;  /* 0x0000001b1b1b7220 */ /* 0x000fe20000400000 */
[----:B0-----:R-:W-:-:S02]  /*0860*/  IMAD.U32 R3, R16, 0x10000, RZ ;  /* 0x0001000010037824 */ /* 0x001fc400078e00ff */
[----:B------:R-:W-:Y:S01]  /*0870*/  ISETP.GE.AND P0, PT, R15, R10, PT ;  /* 0x0000000a0f00720c */ /* 0x000fe20003f06270 */
[----:B------:R-:W-:Y:S01]  /*0880*/  FFMA R26, R26, R26, R27 ;  /* 0x0000001a1a1a7223 */ /* 0x000fe2000000001b */
[----:B------:R-:W-:Y:S01]  /*0890*/  FFMA R3, R3, R3, R22 ;  /* 0x0000000303037223 */ /* 0x000fe20000000016 */
[C---:B------:R-:W-:Y:S01]  /*08a0*/  IMAD R23, R0.reuse, 0x10, R23 ;  /* 0x0000001000177824 */ /* 0x040fe200078e0217 */
[C---:B------:R-:W-:Y:S01]  /*08b0*/  LEA R17, R0.reuse, R17, 0x4 ;  /* 0x0000001100117211 */ /* 0x040fe200078e20ff */
[C---:B------:R-:W-:Y:S01]  /*08c0*/  IMAD R19, R0.reuse, 0x10, R19 ;  /* 0x0000001000137824 */ /* 0x040fe200078e0213 */
[----:B------:R-:W-:Y:S01]  /*08d0*/  LEA R21, R0, R21, 0x4 ;  /* 0x0000001500157211 */ /* 0x000fe200078e20ff */
[----:B--2---:R-:W-:-:S04]  /*08e0*/  IMAD.U32 R20, R20, 0x10000, RZ ;  /* 0x0001000014147824 */ /* 0x004fc800078e00ff */
[----:B------:R-:W-:Y:S01]  /*08f0*/  FFMA R3, R20, R20, R3 ;  /* 0x0000001414037223 */ /* 0x000fe20000000003 */
[----:B---3--:R-:W-:Y:S02]  /*0900*/  SHF.L.U32 R25, R25, 0x10, RZ ;  /* 0x0000001019197819 */ /* 0x008fe400000006ff */
[----:B----4-:R-:W-:-:S03]  /*0910*/  SHF.L.U32 R18, R18, 0x10, RZ ;  /* 0x0000001012127819 */ /* 0x010fc600000006ff */
[----:B------:R-:W-:Y:S01]  /*0920*/  FFMA R25, R25, R25, R26 ;  /* 0x0000001919197223 */ /* 0x000fe2000000001a */
[----:B------:R-:W-:-:S03]  /*0930*/  FADD R3, R24, R3 ;  /* 0x0000000318037221 */ /* 0x000fc60000000000 */
[----:B------:R-:W-:-:S04]  /*0940*/  FFMA R16, R18, R18, R25 ;  /* 0x0000001212107223 */ /* 0x000fc80000000019 */
[----:B------:R-:W-:Y:S01]  /*0950*/  FADD R16, R3, R16 ;  /* 0x0000001003107221 */ /* 0x000fe20000000000 */
[----:B------:R-:W-:Y:S06]  /*0960*/  @!P0 BRA `(.L_x_89) ;  /* 0xfffffffc00008947 */ /* 0x000fec000383ffff */
.L_x_85:
[----:B------:R-:W-:Y:S05]  /*0970*/  BSYNC.RECONVERGENT B0 ;  /* 0x0000000000007941 */ /* 0x000fea0003800200 */
.L_x_84:
[----:B------:R-:W-:Y:S01]  /*0980*/  IMAD R9, R10, 0x4, R11 ;  /* 0x000000040a097824 */ /* 0x000fe200078e020b */
[----:B------:R-:W-:Y:S04]  /*0990*/  BSSY.RECONVERGENT B0, `(.L_x_90) ;  /* 0x000000c000007945 */ /* 0x000fe80003800200 */
[----:B------:R-:W-:-:S13]  /*09a0*/  ISETP.GE.AND P0, PT, R9, R14, PT ;  /* 0x0000000e0900720c */ /* 0x000fda0003f06270 */
[----:B------:R-:W-:Y:S05]  /*09b0*/  @P0 BRA `(.L_x_91) ;  /* 0x0000000000240947 */ /* 0x000fea0003800000 */
[----:B------:R-:W0:Y:S01]  /*09c0*/  LDC R0, c[0x0][0x360] ;  /* 0x0000d800ff007b82 */ /* 0x000e220000000800 */
[----:B------:R-:W-:-:S07]  /*09d0*/  MOV R15, R9 ;  /* 0x00000009000f7202 */ /* 0x000fce0000000f00 */
.L_x_92:
[----:B------:R-:W-:-:S06]  /*09e0*/  IMAD.WIDE R2, R15, 0x2, R4 ;  /* 0x000000020f027825 */ /* 0x000fcc00078e0204 */
[----:B------:R-:W2:Y:S01]  /*09f0*/  LDG.E.U16.CONSTANT R2, desc[UR6][R2.64] ;  /* 0x0000000602027981 */ /* 0x000ea2000c1e9500 */
[----:B0-----:R-:W-:-:S05]  /*0a00*/  IMAD.IADD R15, R0, 0x1, R15 ;  /* 0x00000001000f7824 */ /* 0x001fca00078e020f */
[----:B------:R-:W-:Y:S02]  /*0a10*/  ISETP.GE.AND P0, PT, R15, R14, PT ;  /* 0x0000000e0f00720c */ /* 0x000fe40003f06270 */
[----:B--2---:R-:W-:-:S05]  /*0a20*/  SHF.L.U32 R17, R2, 0x10, RZ ;  /* 0x0000001002117819 */ /* 0x004fca00000006ff */
[----:B------:R-:W-:-:S06]  /*0a30*/  FFMA R16, R17, R17, R16 ;  /* 0x0000001111107223 */ /* 0x000fcc0000000010 */
[----:B------:R-:W-:Y:S05]  /*0a40*/  @!P0 BRA `(.L_x_92) ;  /* 0xfffffffc00e48947 */ /* 0x000fea000383ffff */
.L_x_91:
[----:B------:R-:W-:Y:S05]  /*0a50*/  BSYNC.RECONVERGENT B0 ;  /* 0x0000000000007941 */ /* 0x000fea0003800200 */
.L_x_90:
[----:B------:R-:W0:Y:S01]  /*0a60*/  SHFL.BFLY PT, R3, R16, 0x10, 0x1f ;  /* 0x0e001f0010037f89 */ /* 0x000e2200000e0000 */
[----:B------:R-:W-:-:S13]  /*0a70*/  LOP3.LUT P0, R21, R11, 0x1f, RZ, 0xc0, !PT ;  /* 0x0000001f0b157812 */ /* 0x000fda000780c0ff */
[----:B------:R-:W1:Y:S01]  /*0a80*/  @!P0 S2R R19, SR_CgaCtaId ;  /* 0x0000000000138919 */ /* 0x000e620000008800 */
[----:B------:R-:W-:-:S05]  /*0a90*/  @!P0 MOV R8, 0x400 ;  /* 0x0000040000088802 */ /* 0x000fca0000000f00 */
[----:B------:R-:W-:Y:S02]  /*0aa0*/  @!P0 VIADD R8, R8, 0x4 ;  /* 0x0000000408088836 */ /* 0x000fe40000000000 */
        /* <DEDUP_REMOVED lines=20> */
[----:B------:R-:W-:-:S04]  /*0bf0*/  @!P0 MOV R0, 0x400 ;  /* 0x0000040000008802 */ /* 0x000fc80000000f00 */
[----:B------:R-:W-:-:S04]  /*0c00*/  @!P0 IADD3 R0, PT, PT, R0, 0x4, RZ ;  /* 0x0000000400008810 */ /* 0x000fc80007ffe0ff */
[----:B0-----:R-:W-:Y:S01]  /*0c10*/  @!P0 LEA R2, R3, R0, 0x18 ;  /* 0x0000000003028211 */ /* 0x001fe200078ec0ff */
[----:B------:R-:W-:-:S03]  /*0c20*/  IMAD.MOV.U32 R0, RZ, RZ, RZ ;  /* 0x000000ffff007224 */ /* 0x000fc600078e00ff */
        /* <DEDUP_REMOVED lines=13> */
.L_x_110:
[----:B------:R-:W2:Y:S01]  /*0d00*/  @!P0 S2R R3, SR_CgaCtaId ;  /* 0x0000000000038919 */ /* 0x000ea20000008800 */
[----:B------:R-:W-:Y:S01]  /*0d10*/  @!P0 MOV R0, 0x400 ;  /* 0x0000040000008802 */ /* 0x000fe20000000f00 */
[----:B-1----:R-:W-:-:S03]  /*0d20*/  FADD R17, R16, R17 ;  /* 0x0000001110117221 */ /* 0x002fc60000000000 */
[----:B--2---:R-:W-:-:S05]  /*0d30*/  @!P0 LEA R0, R3, R0, 0x18 ;  /* 0x0000000003008211 */ /* 0x004fca00078ec0ff */
[----:B------:R1:W-:Y:S02]  /*0d40*/  @!P0 STS [R0+0x4], R17 ;  /* 0x0000041100008388 */ /* 0x0003e40000000800 */
.L_x_93:
        /* <DEDUP_REMOVED lines=19> */
[----:B0-----:R-:W-:Y:S05]  /*0e80*/  CALL.REL.NOINC `($__internal_3_$__cuda_sm3x_div_rn_noftz_f32_slowpath) ;  /* 0x0000001000f07944 */ /* 0x001fea0003c00000 */
[----:B------:R-:W-:-:S07]  /*0e90*/  IMAD.MOV.U32 R2, RZ, RZ, R0 ;  /* 0x000000ffff027224 */ /* 0x000fce00078e0000 */
.L_x_97:
        /* <DEDUP_REMOVED lines=10> */
.L_x_96:
[----:B------:R-:W-:Y:S05]  /*0f40*/  BSYNC.RECONVERGENT B0 ;  /* 0x0000000000007941 */ /* 0x000fea0003800200 */
.L_x_95:
        /* <DEDUP_REMOVED lines=10> */
[----:B------:R-:W-:Y:S01]  /*0ff0*/  IADD3 R15, PT, PT, R11, R8, RZ ;  /* 0x000000080b0f7210 */ /* 0x000fe20007ffe0ff */
[----:B------:R-:W-:Y:S01]  /*1000*/  BSSY.RECONVERGENT B1, `(.L_x_100) ;  /* 0x000004d000017945 */ /* 0x000fe20003800200 */
[----:B------:R-:W-:Y:S02]  /*1010*/  ISETP.NE.U32.AND P2, PT, R8, RZ, PT ;  /* 0x000000ff0800720c */ /* 0x000fe40003f45070 */
[----:B------:R-:W-:Y:S02]  /*1020*/  ISETP.GE.U32.AND P0, PT, R15, R10, PT ;  /* 0x0000000a0f00720c */ /* 0x000fe40003f06070 */
[----:B------:R-:W-:Y:S02]  /*1030*/  VIMNMX.U32 R14, PT, PT, R10, R15, !PT ;  /* 0x0000000f0a0e7248 */ /* 0x000fe40007fe0000 */
[----:B0-----:R-:W-:-:S04]  /*1040*/  SEL R16, RZ, 0x1, P0 ;  /* 0x00000001ff107807 */ /* 0x001fc80000000000 */
[----:B------:R-:W-:Y:S01]  /*1050*/  IADD3 R15, PT, PT, R14, -R15, -R16 ;  /* 0x8000000f0e0f7210 */ /* 0x000fe20007ffe810 */
[----:B---3--:R-:W0:Y:S02]  /*1060*/  MUFU.RCP R17, R17 ;  /* 0x0000001100117308 */ /* 0x008e240000001000 */
[----:B0-----:R-:W-:-:S06]  /*1070*/  IADD3 R2, PT, PT, R17, 0xffffffe, RZ ;  /* 0x0ffffffe11027810 */ /* 0x001fcc0007ffe0ff */
[----:B------:R0:W3:Y:S02]  /*1080*/  F2I.FTZ.U32.TRUNC.NTZ R3, R2 ;  /* 0x0000000200037305 */ /* 0x0000e4000021f000 */
[----:B0-----:R-:W-:Y:S02]  /*1090*/  IMAD.MOV.U32 R2, RZ, RZ, RZ ;  /* 0x000000ffff027224 */ /* 0x001fe400078e00ff */
[----:B---3--:R-:W-:-:S04]  /*10a0*/  IMAD.MOV R19, RZ, RZ, -R3 ;  /* 0x000000ffff137224 */ /* 0x008fc800078e0a03 */
        /* <DEDUP_REMOVED lines=11> */
[----:B------:R-:W-:-:S04]  /*1160*/  IADD3 R2, PT, PT, R16, R3, RZ ;  /* 0x0000000310027210 */ /* 0x000fc80007ffe0ff */
[C---:B------:R-:W-:Y:S02]  /*1170*/  LOP3.LUT R3, R2.reuse, 0x3, RZ, 0xc0, !PT ;  /* 0x0000000302037812 */ /* 0x040fe400078ec0ff */
[----:B------:R-:W-:Y:S02]  /*1180*/  ISETP.GE.U32.AND P0, PT, R2, 0x3, PT ;  /* 0x000000030200780c */ /* 0x000fe40003f06070 */
[----:B------:R-:W-:-:S13]  /*1190*/  ISETP.NE.AND P1, PT, R3, 0x3, PT ;  /* 0x000000030300780c */ /* 0x000fda0003f25270 */
[----:B------:R-:W-:Y:S05]  /*11a0*/  @!P1 BRA `(.L_x_101) ;  /* 0x0000000000c89947 */ /* 0x000fea0003800000 */
[----:B------:R-:W0:Y:S01]  /*11b0*/  LDCU.64 UR8, c[0x0][0x388] ;  /* 0x00007100ff0877ac */ /* 0x000e220008000a00 */
[----:B------:R-:W-:-:S05]  /*11c0*/  VIADD R2, R2, 0x1 ;  /* 0x0000000102027836 */ /* 0x000fca0000000000 */
[----:B------:R-:W-:Y:S01]  /*11d0*/  LOP3.LUT R16, R2, 0x3, RZ, 0xc0, !PT ;  /* 0x0000000302107812 */ /* 0x000fe200078ec0ff */
[----:B------:R-:W-:-:S04]  /*11e0*/  IMAD.WIDE.U32 R2, R11, 0x8, RZ ;  /* 0x000000080b027825 */ /* 0x000fc800078e00ff */
[C---:B------:R-:W-:Y:S01]  /*11f0*/  IMAD R11, R16.reuse, R8, R11 ;  /* 0x00000008100b7224 */ /* 0x040fe200078e020b */
[----:B------:R-:W-:Y:S02]  /*1200*/  IADD3 R16, PT, PT, -R16, RZ, RZ ;  /* 0x000000ff10107210 */ /* 0x000fe40007ffe1ff */
[----:B0-----:R-:W-:-:S04]  /*1210*/  IADD3 R17, P1, PT, R12, UR8, RZ ;  /* 0x000000080c117c10 */ /* 0x001fc8000ff3e0ff */
[----:B------:R-:W-:-:S09]  /*1220*/  IADD3.X R19, PT, PT, R13, UR9, RZ, P1, !PT ;  /* 0x000000090d137c10 */ /* 0x000fd20008ffe4ff */
.L_x_102:
[C---:B------:R-:W-:Y:S02]  /*1230*/  IADD3 R14, P1, PT, R2.reuse, R17, RZ ;  /* 0x00000011020e7210 */ /* 0x040fe40007f3e0ff */
[----:B0-2---:R-:W-:-:S03]  /*1240*/  IADD3 R12, P2, PT, R2, UR4, RZ ;  /* 0x00000004020c7c10 */ /* 0x005fc6000ff5e0ff */
[C---:B------:R-:W-:Y:S01]  /*1250*/  IMAD.X R15, R3.reuse, 0x1, R19, P1 ;  /* 0x00000001030f7824 */ /* 0x040fe200008e0613 */
[----:B------:R-:W-:-:S04]  /*1260*/  IADD3.X R13, PT, PT, R3, UR5, RZ, P2, !PT ;  /* 0x00000005030d7c10 */ /* 0x000fc800097fe4ff */
[----:B------:R-:W2:Y:S04]  /*1270*/  LDG.E.U16.CONSTANT R25, desc[UR6][R14.64+0x2] ;  /* 0x000002060e197981 */ /* 0x000ea8000c1e9500 */
[----:B------:R-:W3:Y:S04]  /*1280*/  LDG.E.U16.CONSTANT R24, desc[UR6][R14.64] ;  /* 0x000000060e187981 */ /* 0x000ee8000c1e9500 */
[----:B------:R-:W4:Y:S04]  /*1290*/  LDG.E.U16.CONSTANT R23, desc[UR6][R14.64+0x6] ;  /* 0x000006060e177981 */ /* 0x000f28000c1e9500 */
[----:B------:R-:W5:Y:S04]  /*12a0*/  LDG.E.U16.CONSTANT R21, desc[UR6][R14.64+0x4] ;  /* 0x000004060e157981 */ /* 0x000f68000c1e9500 */
[----:B------:R-:W5:Y:S04]  /*12b0*/  LDG.E.U16.CONSTANT R18, desc[UR6][R12.64+0x4] ;  /* 0x000004060c127981 */ /* 0x000f68000c1e9500 */
[----:B------:R-:W5:Y:S04]  /*12c0*/  LDG.E.U16.CONSTANT R26, desc[UR6][R12.64+0x2] ;  /* 0x000002060c1a7981 */ /* 0x000f68000c1e9500 */
[----:B------:R-:W5:Y:S04]  /*12d0*/  LDG.E.U16.CONSTANT R20, desc[UR6][R12.64] ;  /* 0x000000060c147981 */ /* 0x000f68000c1e9500 */
[----:B------:R0:W5:Y:S01]  /*12e0*/  LDG.E.U16.CONSTANT R22, desc[UR6][R12.64+0x6] ;  /* 0x000006060c167981 */ /* 0x000162000c1e9500 */
[----:B------:R-:W-:Y:S01]  /*12f0*/  VIADD R16, R16, 0x1 ;  /* 0x0000000110107836 */ /* 0x000fe20000000000 */
[----:B0-----:R-:W-:-:S04]  /*1300*/  IADD3 R12, P1, PT, R2, R6, RZ ;  /* 0x00000006020c7210 */ /* 0x001fc80007f3e0ff */
[----:B------:R-:W-:Y:S02]  /*1310*/  IADD3.X R13, PT, PT, R3, R7, RZ, P1, !PT ;  /* 0x00000007030d7210 */ /* 0x000fe40000ffe4ff */
[----:B------:R-:W-:Y:S01]  /*1320*/  ISETP.NE.AND P1, PT, R16, RZ, PT ;  /* 0x000000ff1000720c */ /* 0x000fe20003f25270 */
[----:B------:R-:W-:Y:S01]  /*1330*/  IMAD.WIDE.U32 R2, R8, 0x8, R2 ;  /* 0x0000000808027825 */ /* 0x000fe200078e0002 */
[----:B--2---:R-:W-:Y:S02]  /*1340*/  SHF.L.U32 R25, R25, 0x10, RZ ;  /* 0x0000001019197819 */ /* 0x004fe400000006ff */
[----:B---3--:R-:W-:Y:S02]  /*1350*/  SHF.L.U32 R27, R24, 0x10, RZ ;  /* 0x00000010181b7819 */ /* 0x008fe400000006ff */
[----:B----4-:R-:W-:Y:S01]  /*1360*/  SHF.L.U32 R23, R23, 0x10, RZ ;  /* 0x0000001017177819 */ /* 0x010fe200000006ff */
[----:B-----5:R-:W-:Y:S02]  /*1370*/  IMAD.U32 R21, R21, 0x10000, RZ ;  /* 0x0001000015157824 */ /* 0x020fe400078e00ff */
[C---:B-1----:R-:W-:Y:S01]  /*1380*/  FMUL R25, R0.reuse, R25 ;  /* 0x0000001900197220 */ /* 0x042fe20000400000 */
[C---:B------:R-:W-:Y:S01]  /*1390*/  FMUL R27, R0.reuse, R27 ;  /* 0x0000001b001b7220 */ /* 0x040fe20000400000 */
[----:B------:R-:W-:Y:S01]  /*13a0*/  FMUL R23, R0, R23 ;  /* 0x0000001700177220 */ /* 0x000fe20000400000 */
[----:B------:R-:W-:Y:S01]  /*13b0*/  SHF.L.U32 R18, R18, 0x10, RZ ;  /* 0x0000001012127819 */ /* 0x000fe200000006ff */
[----:B------:R-:W-:Y:S01]  /*13c0*/  FMUL R21, R0, R21 ;  /* 0x0000001500157220 */ /* 0x000fe20000400000 */
[----:B------:R-:W-:-:S02]  /*13d0*/  IMAD.U32 R26, R26, 0x10000, RZ ;  /* 0x000100001a1a7824 */ /* 0x000fc400078e00ff */
[----:B------:R-:W-:Y:S02]  /*13e0*/  IMAD.U32 R20, R20, 0x10000, RZ ;  /* 0x0001000014147824 */ /* 0x000fe400078e00ff */
[----:B------:R-:W-:Y:S02]  /*13f0*/  IMAD.U32 R22, R22, 0x10000, RZ ;  /* 0x0001000016167824 */ /* 0x000fe400078e00ff */
[----:B------:R-:W-:Y:S01]  /*1400*/  FMUL R25, R26, R25 ;  /* 0x000000191a197220 */ /* 0x000fe20000400000 */
[----:B------:R-:W-:Y:S01]  /*1410*/  FMUL R20, R20, R27 ;  /* 0x0000001b14147220 */ /* 0x000fe20000400000 */
[----:B------:R-:W-:Y:S01]  /*1420*/  FMUL R18, R18, R21 ;  /* 0x0000001512127220 */ /* 0x000fe20000400000 */
[----:B------:R-:W-:Y:S02]  /*1430*/  FMUL R22, R22, R23 ;  /* 0x0000001716167220 */ /* 0x000fe40000400000 */
[----:B------:R-:W-:Y:S02]  /*1440*/  F2FP.BF16.F32.PACK_AB R25, RZ, R25 ;  /* 0x00000019ff19723e */ /* 0x000fe400000010ff */
[----:B------:R-:W-:-:S02]  /*1450*/  F2FP.BF16.F32.PACK_AB R20, RZ, R20 ;  /* 0x00000014ff14723e */ /* 0x000fc400000010ff */
[----:B------:R-:W-:Y:S02]  /*1460*/  F2FP.BF16.F32.PACK_AB R18, RZ, R18 ;  /* 0x00000012ff12723e */ /* 0x000fe400000010ff */
[----:B------:R-:W-:Y:S01]  /*1470*/  F2FP.BF16.F32.PACK_AB R22, RZ, R22 ;  /* 0x00000016ff16723e */ /* 0x000fe200000010ff */
[----:B------:R0:W-:Y:S04]  /*1480*/  STG.E.U16 desc[UR6][R12.64+0x2], R25 ;  /* 0x000002190c007986 */ /* 0x0001e8000c101506 */
[----:B------:R0:W-:Y:S04]  /*1490*/  STG.E.U16 desc[UR6][R12.64], R20 ;  /* 0x000000140c007986 */ /* 0x0001e8000c101506 */
[----:B------:R0:W-:Y:S04]  /*14a0*/  STG.E.U16 desc[UR6][R12.64+0x4], R18 ;  /* 0x000004120c007986 */ /* 0x0001e8000c101506 */
[----:B------:R0:W-:Y:S01]  /*14b0*/  STG.E.U16 desc[UR6][R12.64+0x6], R22 ;  /* 0x000006160c007986 */ /* 0x0001e2000c101506 */
[----:B------:R-:W-:Y:S05]  /*14c0*/  @P1 BRA `(.L_x_102) ;  /* 0xfffffffc00581947 */ /* 0x000fea000383ffff */
.L_x_101:
[----:B--2---:R-:W-:Y:S05]  /*14d0*/  BSYNC.RECONVERGENT B1 ;  /* 0x0000000000017941 */ /* 0x004fea0003800200 */
.L_x_100:
[----:B------:R-:W-:Y:S05]  /*14e0*/  @!P0 BRA `(.L_x_99) ;  /* 0x00000008007c8947 */ /* 0x000fea0003800000 */
[C---:B------:R-:W-:Y:S01]  /*14f0*/  IADD3 R27, PT, PT, R11.reuse, R8, RZ ;  /* 0x000000080b1b7210 */ /* 0x040fe20007ffe0ff */
[----:B0-----:R-:W-:-:S03]  /*1500*/  IMAD.SHL.U32 R25, R11, 0x4, RZ ;  /* 0x000000040b197824 */ /* 0x001fc600078e00ff */
[----:B------:R-:W-:Y:S01]  /*1510*/  SHF.L.U32 R27, R27, 0x2, RZ ;  /* 0x000000021b1b7819 */ /* 0x000fe200000006ff */
[C-C-:B------:R-:W-:Y:S02]  /*1520*/  IMAD R21, R8.reuse, 0x8, R25.reuse ;  /* 0x0000000808157824 */ /* 0x140fe400078e0219 */
[----:B------:R-:W-:-:S07]  /*1530*/  IMAD R23, R8, 0xc, R25 ;  /* 0x0000000c08177824 */ /* 0x000fce00078e0219 */
.L_x_103:
        /* <DEDUP_REMOVED lines=10> */
[----:B--2---:R-:W-:Y:S01]  /*15e0*/  SHF.L.U32 R29, R17, 0x10, RZ ;  /* 0x00000010111d7819 */ /* 0x004fe200000006ff */
[----:B---3--:R-:W-:-:S04]  /*15f0*/  IMAD.U32 R17, R20, 0x10000, RZ ;  /* 0x0001000014117824 */ /* 0x008fc800078e00ff */
[----:B-1----:R-:W-:Y:S01]  /*1600*/  FMUL R24, R0, R29 ;  /* 0x0000001d00187220 */ /* 0x002fe20000400000 */
[----:B------:R0:W2:Y:S01]  /*1610*/  LDG.E.U16.CONSTANT R20, desc[UR6][R12.64+0x6] ;  /* 0x000006060c147981 */ /* 0x0000a2000c1e9500 */
[----:B----4-:R-:W-:Y:S02]  /*1620*/  IMAD.U32 R29, R16, 0x10000, RZ ;  /* 0x00010000101d7824 */ /* 0x010fe400078e00ff */
[C---:B------:R-:W-:Y:S02]  /*1630*/  FMUL R17, R0.reuse, R17 ;  /* 0x0000001100117220 */ /* 0x040fe40000400000 */
[----:B------:R-:W-:Y:S01]  /*1640*/  FMUL R16, R0, R29 ;  /* 0x0000001d00107220 */ /* 0x000fe20000400000 */
[----:B-----5:R-:W-:Y:S02]  /*1650*/  SHF.L.U32 R22, R22, 0x10, RZ ;  /* 0x0000001016167819 */ /* 0x020fe400000006ff */
[----:B------:R-:W-:-:S03]  /*1660*/  SHF.L.U32 R14, R14, 0x10, RZ ;  /* 0x000000100e0e7819 */ /* 0x000fc600000006ff */
[----:B------:R-:W-:Y:S01]  /*1670*/  FMUL R22, R22, R24 ;  /* 0x0000001816167220 */ /* 0x000fe20000400000 */
[----:B------:R-:W-:Y:S02]  /*1680*/  IMAD.U32 R15, R15, 0x10000, RZ ;  /* 0x000100000f0f7824 */ /* 0x000fe400078e00ff */
[----:B------:R-:W-:Y:S02]  /*1690*/  FMUL R17, R14, R17 ;  /* 0x000000110e117220 */ /* 0x000fe40000400000 */
[----:B------:R-:W-:Y:S01]  /*16a0*/  F2FP.BF16.F32.PACK_AB R22, RZ, R22 ;  /* 0x00000016ff16723e */ /* 0x000fe200000010ff */
[----:B0-----:R-:W-:-:S04]  /*16b0*/  IMAD.WIDE.U32 R12, R25, 0x2, R6 ;  /* 0x00000002190c7825 */ /* 0x001fc800078e0006 */
[----:B------:R-:W-:Y:S01]  /*16c0*/  FMUL R16, R15, R16 ;  /* 0x000000100f107220 */ /* 0x000fe20000400000 */
[C---:B------:R-:W-:Y:S01]  /*16d0*/  IMAD.WIDE.U32 R14, R27.reuse, 0x2, R4 ;  /* 0x000000021b0e7825 */ /* 0x040fe200078e0004 */
[----:B------:R0:W-:Y:S01]  /*16e0*/  STG.E.U16 desc[UR6][R12.64+0x2], R22 ;  /* 0x000002160c007986 */ /* 0x0001e2000c101506 */
[----:B------:R-:W-:Y:S02]  /*16f0*/  F2FP.BF16.F32.PACK_AB R26, RZ, R17 ;  /* 0x00000011ff1a723e */ /* 0x000fe400000010ff */
[----:B------:R-:W-:Y:S01]  /*1700*/  F2FP.BF16.F32.PACK_AB R24, RZ, R16 ;  /* 0x00000010ff18723e */ /* 0x000fe200000010ff */
[----:B------:R-:W-:-:S05]  /*1710*/  IMAD.WIDE.U32 R16, R27, 0x2, R2 ;  /* 0x000000021b107825 */ /* 0x000fca00078e0002 */
[----:B------:R-:W3:Y:S04]  /*1720*/  LDG.E.U16.CONSTANT R19, desc[UR6][R16.64+0x2] ;  /* 0x0000020610137981 */ /* 0x000ee8000c1e9500 */
[----:B0-----:R-:W4:Y:S01]  /*1730*/  LDG.E.U16.CONSTANT R22, desc[UR6][R14.64+0x2] ;  /* 0x000002060e167981 */ /* 0x001f22000c1e9500 */
[----:B------:R-:W-:Y:S01]  /*1740*/  IMAD.U32 R18, R18, 0x10000, RZ ;  /* 0x0001000012127824 */ /* 0x000fe200078e00ff */
[----:B------:R-:W-:Y:S02]  /*1750*/  PRMT R28, R24, 0x7610, R28 ;  /* 0x00007610181c7816 */ /* 0x000fe4000000001c */
[----:B------:R0:W-:Y:S04]  /*1760*/  STG.E.U16 desc[UR6][R12.64+0x4], R26 ;  /* 0x0000041a0c007986 */ /* 0x0001e8000c101506 */
[----:B------:R1:W-:Y:S04]  /*1770*/  STG.E.U16 desc[UR6][R12.64], R28 ;  /* 0x0000001c0c007986 */ /* 0x0003e8000c101506 */
[----:B0-----:R-:W5:Y:S04]  /*1780*/  LDG.E.U16.CONSTANT R26, desc[UR6][R14.64] ;  /* 0x000000060e1a7981 */ /* 0x001f68000c1e9500 */
[----:B-1----:R-:W5:Y:S01]  /*1790*/  LDG.E.U16.CONSTANT R28, desc[UR6][R16.64] ;  /* 0x00000006101c7981 */ /* 0x002f62000c1e9500 */
[----:B--2---:R-:W-:-:S05]  /*17a0*/  SHF.L.U32 R29, R20, 0x10, RZ ;  /* 0x00000010141d7819 */ /* 0x004fca00000006ff */
[----:B------:R-:W-:-:S04]  /*17b0*/  FMUL R29, R0, R29 ;  /* 0x0000001d001d7220 */ /* 0x000fc80000400000 */
[----:B------:R-:W-:Y:S01]  /*17c0*/  FMUL R18, R18, R29 ;  /* 0x0000001d12127220 */ /* 0x000fe20000400000 */
[----:B----4-:R-:W-:Y:S01]  /*17d0*/  SHF.L.U32 R20, R22, 0x10, RZ ;  /* 0x0000001016147819 */ /* 0x010fe200000006ff */
[----:B---3--:R-:W-:Y:S01]  /*17e0*/  IMAD.U32 R24, R19, 0x10000, RZ ;  /* 0x0001000013187824 */ /* 0x008fe200078e00ff */
[----:B------:R-:W2:Y:S03]  /*17f0*/  LDG.E.U16.CONSTANT R22, desc[UR6][R14.64+0x4] ;  /* 0x000004060e167981 */ /* 0x000ea6000c1e9500 */
[----:B------:R-:W-:Y:S01]  /*1800*/  FMUL R29, R0, R20 ;  /* 0x00000014001d7220 */ /* 0x000fe20000400000 */
[----:B------:R-:W3:Y:S03]  /*1810*/  LDG.E.U16.CONSTANT R19, desc[UR6][R14.64+0x6] ;  /* 0x000006060e137981 */ /* 0x000ee6000c1e9500 */
[----:B------:R-:W-:-:S02]  /*1820*/  FMUL R20, R24, R29 ;  /* 0x0000001d18147220 */ /* 0x000fc40000400000 */
[----:B------:R-:W4:Y:S04]  /*1830*/  LDG.E.U16.CONSTANT R29, desc[UR6][R16.64+0x4] ;  /* 0x00000406101d7981 */ /* 0x000f28000c1e9500 */
[----:B------:R0:W3:Y:S01]  /*1840*/  LDG.E.U16.CONSTANT R24, desc[UR6][R16.64+0x6] ;  /* 0x0000060610187981 */ /* 0x0000e2000c1e9500 */
[----:B-----5:R-:W-:Y:S01]  /*1850*/  IMAD.U32 R26, R26, 0x10000, RZ ;  /* 0x000100001a1a7824 */ /* 0x020fe200078e00ff */
[----:B------:R-:W-:-:S03]  /*1860*/  F2FP.BF16.F32.PACK_AB R18, RZ, R18 ;  /* 0x00000012ff12723e */ /* 0x000fc600000010ff */
[----:B------:R-:W-:Y:S01]  /*1870*/  FMUL R26, R0, R26 ;  /* 0x0000001a001a7220 */ /* 0x000fe20000400000 */
[----:B0-----:R-:W-:Y:S02]  /*1880*/  PRMT R17, R18, 0x7610, R17 ;  /* 0x0000761012117816 */ /* 0x001fe40000000011 */
[----:B------:R-:W-:-:S03]  /*1890*/  F2FP.BF16.F32.PACK_AB R20, RZ, R20 ;  /* 0x00000014ff14723e */ /* 0x000fc600000010ff */
[----:B------:R0:W-:Y:S01]  /*18a0*/  STG.E.U16 desc[UR6][R12.64+0x6], R17 ;  /* 0x000006110c007986 */ /* 0x0001e2000c101506 */
[----:B--2---:R-:W-:-:S05]  /*18b0*/  SHF.L.U32 R22, R22, 0x10, RZ ;  /* 0x0000001016167819 */ /* 0x004fca00000006ff */
[----:B------:R-:W-:Y:S01]  /*18c0*/  FMUL R14, R0, R22 ;  /* 0x00000016000e7220 */ /* 0x000fe20000400000 */
[----:B----4-:R-:W-:Y:S02]  /*18d0*/  SHF.L.U32 R29, R29, 0x10, RZ ;  /* 0x000000101d1d7819 */ /* 0x010fe400000006ff */
[----:B---3--:R-:W-:Y:S01]  /*18e0*/  SHF.L.U32 R19, R19, 0x10, RZ ;  /* 0x0000001013137819 */ /* 0x008fe200000006ff */
[----:B------:R-:W-:Y:S02]  /*18f0*/  IMAD.U32 R22, R28, 0x10000, RZ ;  /* 0x000100001c167824 */ /* 0x000fe400078e00ff */
[----:B------:R-:W-:Y:S01]  /*1900*/  FMUL R14, R29, R14 ;  /* 0x0000000e1d0e7220 */ /* 0x000fe20000400000 */
[----:B------:R-:W-:Y:S02]  /*1910*/  IMAD.U32 R24, R24, 0x10000, RZ ;  /* 0x0001000018187824 */ /* 0x000fe400078e00ff */
[----:B------:R-:W-:Y:S01]  /*1920*/  FMUL R19, R0, R19 ;  /* 0x0000001300137220 */ /* 0x000fe20000400000 */
[----:B------:R-:W-:Y:S01]  /*1930*/  FMUL R22, R22, R26 ;  /* 0x0000001a16167220 */ /* 0x000fe20000400000 */
[----:B------:R-:W-:-:S02]  /*1940*/  F2FP.BF16.F32.PACK_AB R16, RZ, R14 ;  /* 0x0000000eff10723e */ /* 0x000fc400000010ff */
[----:B------:R-:W-:Y:S02]  /*1950*/  FMUL R19, R24, R19 ;  /* 0x0000001318137220 */ /* 0x000fe40000400000 */
[----:B------:R-:W-:Y:S01]  /*1960*/  PRMT R29, R16, 0x7610, R29 ;  /* 0x00007610101d7816 */ /* 0x000fe2000000001d */
[C---:B0-----:R-:W-:Y:S01]  /*1970*/  IMAD.WIDE.U32 R16, R21.reuse, 0x2, R4 ;  /* 0x0000000215107825 */ /* 0x041fe200078e0004 */
[----:B------:R-:W-:Y:S02]  /*1980*/  F2FP.BF16.F32.PACK_AB R22, RZ, R22 ;  /* 0x00000016ff16723e */ /* 0x000fe400000010ff */
[----:B------:R-:W-:Y:S01]  /*1990*/  F2FP.BF16.F32.PACK_AB R13, RZ, R19 ;  /* 0x00000013ff0d723e */ /* 0x000fe200000010ff */
[----:B------:R-:W-:Y:S01]  /*19a0*/  IMAD.WIDE.U32 R18, R21, 0x2, R2 ;  /* 0x0000000215127825 */ /* 0x000fe200078e0002 */
[----:B------:R-:W-:Y:S01]  /*19b0*/  PRMT R28, R20, 0x7610, R28 ;  /* 0x00007610141c7816 */ /* 0x000fe2000000001c */
[----:B------:R-:W2:Y:S01]  /*19c0*/  LDG.E.U16.CONSTANT R26, desc[UR6][R16.64+0x4] ;  /* 0x00000406101a7981 */ /* 0x000ea2000c1e9500 */
[----:B------:R-:W-:Y:S01]  /*19d0*/  PRMT R24, R22, 0x7610, R24 ;  /* 0x0000761016187816 */ /* 0x000fe20000000018 */
[----:B------:R-:W-:-:S02]  /*19e0*/  IMAD.WIDE.U32 R14, R27, 0x2, R6 ;  /* 0x000000021b0e7825 */ /* 0x000fc400078e0006 */
[----:B------:R-:W3:Y:S04]  /*19f0*/  LDG.E.U16.CONSTANT R20, desc[UR6][R16.64+0x2] ;  /* 0x0000020610147981 */ /* 0x000ee8000c1e9500 */
[----:B------:R-:W4:Y:S04]  /*1a00*/  LDG.E.U16.CONSTANT R22, desc[UR6][R18.64+0x2] ;  /* 0x0000020612167981 */ /* 0x000f28000c1e9500 */
[----:B------:R0:W-:Y:S04]  /*1a10*/  STG.E.U16 desc[UR6][R14.64], R24 ;  /* 0x000000180e007986 */ /* 0x0001e8000c101506 */
[----:B------:R1:W-:Y:S04]  /*1a20*/  STG.E.U16 desc[UR6][R14.64+0x6], R13 ;  /* 0x0000060d0e007986 */ /* 0x0003e8000c101506 */
[----:B------:R-:W5:Y:S04]  /*1a30*/  LDG.E.U16.CONSTANT R12, desc[UR6][R18.64] ;  /* 0x00000006120c7981 */ /* 0x000f68000c1e9500 */
[----:B0-----:R-:W5:Y:S04]  /*1a40*/  LDG.E.U16.CONSTANT R24, desc[UR6][R16.64] ;  /* 0x0000000610187981 */ /* 0x001f68000c1e9500 */
[----:B-1----:R-:W5:Y:S04]  /*1a50*/  LDG.E.U16.CONSTANT R13, desc[UR6][R18.64+0x4] ;  /* 0x00000406120d7981 */ /* 0x002f68000c1e9500 */
[----:B------:R-:W-:Y:S04]  /*1a60*/  STG.E.U16 desc[UR6][R14.64+0x4], R29 ;  /* 0x0000041d0e007986 */ /* 0x000fe8000c101506 */
[----:B------:R2:W-:Y:S04]  /*1a70*/  STG.E.U16 desc[UR6][R14.64+0x2], R28 ;  /* 0x0000021c0e007986 */ /* 0x0005e8000c101506 */
[----:B------:R0:W5:Y:S01]  /*1a80*/  LDG.E.U16.CONSTANT R18, desc[UR6][R18.64+0x6] ;  /* 0x0000060612127981 */ /* 0x000162000c1e9500 */
[----:B------:R-:W-:-:S04]  /*1a90*/  IMAD.WIDE.U32 R2, R23, 0x2, R2 ;  /* 0x0000000217027825 */ /* 0x000fc800078e0002 */
[----:B--2---:R-:W-:Y:S01]  /*1aa0*/  IMAD.U32 R28, R26, 0x10000, RZ ;  /* 0x000100001a1c7824 */ /* 0x004fe200078e00ff */
[----:B---3--:R-:W-:Y:S02]  /*1ab0*/  SHF.L.U32 R29, R20, 0x10, RZ ;  /* 0x00000010141d7819 */ /* 0x008fe400000006ff */
[----:B----4-:R-:W-:-:S03]  /*1ac0*/  SHF.L.U32 R22, R22, 0x10, RZ ;  /* 0x0000001016167819 */ /* 0x010fc600000006ff */
[C---:B------:R-:W-:Y:S01]  /*1ad0*/  FMUL R26, R0.reuse, R29 ;  /* 0x0000001d001a7220 */ /* 0x040fe20000400000 */
[----:B------:R-:W-:Y:S01]  /*1ae0*/  FMUL R28, R0, R28 ;  /* 0x0000001c001c7220 */ /* 0x000fe20000400000 */
[----:B------:R-:W2:Y:S02]  /*1af0*/  LDG.E.U16.CONSTANT R20, desc[UR6][R16.64+0x6] ;  /* 0x0000060610147981 */ /* 0x000ea4000c1e9500 */
[----:B------:R-:W-:Y:S01]  /*1b00*/  FMUL R26, R22, R26 ;  /* 0x0000001a161a7220 */ /* 0x000fe20000400000 */
[----:B-----5:R-:W-:Y:S02]  /*1b10*/  IMAD.U32 R15, R12, 0x10000, RZ ;  /* 0x000100000c0f7824 */ /* 0x020fe400078e00ff */
[----:B------:R-:W-:Y:S01]  /*1b20*/  IMAD.U32 R29, R24, 0x10000, RZ ;  /* 0x00010000181d7824 */ /* 0x000fe200078e00ff */
[----:B------:R-:W-:-:S03]  /*1b30*/  SHF.L.U32 R14, R13, 0x10, RZ ;  /* 0x000000100d0e7819 */ /* 0x000fc600000006ff */
[----:B------:R-:W-:Y:S01]  /*1b40*/  FMUL R22, R0, R29 ;  /* 0x0000001d00167220 */ /* 0x000fe20000400000 */
[----:B------:R-:W-:-:S04]  /*1b50*/  IMAD.WIDE.U32 R12, R23, 0x2, R4 ;  /* 0x00000002170c7825 */ /* 0x000fc800078e0004 */
[----:B------:R-:W-:Y:S01]  /*1b60*/  FMUL R14, R14, R28 ;  /* 0x0000001c0e0e7220 */ /* 0x000fe20000400000 */
[----:B------:R-:W-:Y:S01]  /*1b70*/  FMUL R15, R15, R22 ;  /* 0x000000160f0f7220 */ /* 0x000fe20000400000 */
[----:B------:R-:W3:Y:S03]  /*1b80*/  LDG.E.U16.CONSTANT R16, desc[UR6][R12.64+0x2] ;  /* 0x000002060c107981 */ /* 0x000ee6000c1e9500 */
[----:B0-----:R-:W-:Y:S01]  /*1b90*/  F2FP.BF16.F32.PACK_AB R19, RZ, R14 ;  /* 0x0000000eff13723e */ /* 0x001fe200000010ff */
[----:B------:R-:W4:Y:S04]  /*1ba0*/  LDG.E.U16.CONSTANT R17, desc[UR6][R12.64+0x4] ;  /* 0x000004060c117981 */ /* 0x000f28000c1e9500 */
[----:B------:R-:W5:Y:S04]  /*1bb0*/  LDG.E.U16.CONSTANT R22, desc[UR6][R12.64] ;  /* 0x000000060c167981 */ /* 0x000f68000c1e9500 */
[----:B------:R0:W5:Y:S01]  /*1bc0*/  LDG.E.U16.CONSTANT R24, desc[UR6][R12.64+0x6] ;  /* 0x000006060c187981 */ /* 0x000162000c1e9500 */
[----:B------:R-:W-:-:S03]  /*1bd0*/  F2FP.BF16.F32.PACK_AB R28, RZ, R26 ;  /* 0x0000001aff1c723e */ /* 0x000fc600000010ff */
[----:B------:R-:W5:Y:S01]  /*1be0*/  LDG.E.U16.CONSTANT R26, desc[UR6][R2.64+0x6] ;  /* 0x00000606021a7981 */ /* 0x000f62000c1e9500 */
[----:B0-----:R-:W-:Y:S01]  /*1bf0*/  F2FP.BF16.F32.PACK_AB R13, RZ, R15 ;  /* 0x0000000fff0d723e */ /* 0x001fe200000010ff */
[----:B------:R-:W-:Y:S02]  /*1c00*/  IMAD.WIDE.U32 R14, R21, 0x2, R6 ;  /* 0x00000002150e7825 */ /* 0x000fe400078e0006 */
[----:B------:R-:W5:Y:S04]  /*1c10*/  LDG.E.U16.CONSTANT R12, desc[UR6][R2.64+0x4] ;  /* 0x00000406020c7981 */ /* 0x000f68000c1e9500 */
[----:B------:R0:W-:Y:S04]  /*1c20*/  STG.E.U16 desc[UR6][R14.64+0x4], R19 ;  /* 0x000004130e007986 */ /* 0x0001e8000c101506 */
[----:B------:R1:W-:Y:S04]  /*1c30*/  STG.E.U16 desc[UR6][R14.64], R13 ;  /* 0x0000000d0e007986 */ /* 0x0003e8000c101506 */
[----:B0-----:R-:W5:Y:S04]  /*1c40*/  LDG.E.U16.CONSTANT R19, desc[UR6][R2.64+0x2] ;  /* 0x0000020602137981 */ /* 0x001f68000c1e9500 */
[----:B-1----:R0:W5:Y:S01]  /*1c50*/  LDG.E.U16.CONSTANT R13, desc[UR6][R2.64] ;  /* 0x00000006020d7981 */ /* 0x002162000c1e9500 */
[----:B------:R-:W-:Y:S01]  /*1c60*/  IMAD.U32 R18, R18, 0x10000, RZ ;  /* 0x0001000012127824 */ /* 0x000fe200078e00ff */
[----:B------:R-:W-:-:S02]  /*1c70*/  IADD3 R11, PT, PT, R8, R11, R8 ;  /* 0x0000000b080b7210 */ /* 0x000fc40007ffe008 */
[----:B------:R1:W-:Y:S02]  /*1c80*/  STG.E.U16 desc[UR6][R14.64+0x2], R28 ;  /* 0x0000021c0e007986 */ /* 0x0003e4000c101506 */
[----:B------:R-:W-:-:S04]  /*1c90*/  IADD3 R11, PT, PT, R8, R11, R8 ;  /* 0x0000000b080b7210 */ /* 0x000fc80007ffe008 */
[----:B------:R-:W-:Y:S01]  /*1ca0*/  ISETP.GE.AND P0, PT, R11, R10, PT ;  /* 0x0000000a0b00720c */ /* 0x000fe20003f06270 */
[C---:B------:R-:W-:Y:S01]  /*1cb0*/  IMAD R27, R8.reuse, 0x10, R27 ;  /* 0x00000010081b7824 */ /* 0x040fe200078e021b */
[C---:B------:R-:W-:Y:S02]  /*1cc0*/  LEA R21, R8.reuse, R21, 0x4 ;  /* 0x0000001508157211 */ /* 0x040fe400078e20ff */
[----:B------:R-:W-:Y:S02]  /*1cd0*/  LEA R25, R8, R25, 0x4 ;  /* 0x0000001908197211 */ /* 0x000fe400078e20ff */
[----:B--2---:R-:W-:-:S05]  /*1ce0*/  SHF.L.U32 R29, R20, 0x10, RZ ;  /* 0x00000010141d7819 */ /* 0x004fca00000006ff */
[----:B------:R-:W-:-:S04]  /*1cf0*/  FMUL R29, R0, R29 ;  /* 0x0000001d001d7220 */ /* 0x000fc80000400000 */
[----:B------:R-:W-:Y:S01]  /*1d00*/  FMUL R18, R18, R29 ;  /* 0x0000001d12127220 */ /* 0x000fe20000400000 */
[----:B---3--:R-:W-:Y:S01]  /*1d10*/  SHF.L.U32 R16, R16, 0x10, RZ ;  /* 0x0000001010107819 */ /* 0x008fe200000006ff */
[----:B----4-:R-:W-:Y:S01]  /*1d20*/  IMAD.U32 R20, R17, 0x10000, RZ ;  /* 0x0001000011147824 */ /* 0x010fe200078e00ff */
[----:B-----5:R-:W-:-:S03]  /*1d30*/  SHF.L.U32 R29, R22, 0x10, RZ ;  /* 0x00000010161d7819 */ /* 0x020fc600000006ff */
[----:B0-----:R-:W-:Y:S01]  /*1d40*/  FMUL R2, R0, R20 ;  /* 0x0000001400027220 */ /* 0x001fe20000400000 */
[----:B------:R-:W-:Y:S02]  /*1d50*/  IMAD.U32 R17, R24, 0x10000, RZ ;  /* 0x0001000018117824 */ /* 0x000fe400078e00ff */
[----:B------:R-:W-:Y:S01]  /*1d60*/  FMUL R16, R0, R16 ;  /* 0x0000001000107220 */ /* 0x000fe20000400000 */
[----:B------:R-:W-:Y:S02]  /*1d70*/  IMAD.U32 R26, R26, 0x10000, RZ ;  /* 0x000100001a1a7824 */ /* 0x000fe400078e00ff */
[----:B------:R-:W-:Y:S01]  /*1d80*/  FMUL R17, R0, R17 ;  /* 0x0000001100117220 */ /* 0x000fe20000400000 */
[----:B------:R-:W-:Y:S02]  /*1d90*/  IMAD.U32 R3, R12, 0x10000, RZ ;  /* 0x000100000c037824 */ /* 0x000fe400078e00ff */
[----:B------:R-:W-:Y:S01]  /*1da0*/  FMUL R12, R0, R29 ;  /* 0x0000001d000c7220 */ /* 0x000fe20000400000 */
[----:B------:R-:W-:Y:S01]  /*1db0*/  FMUL R17, R26, R17 ;  /* 0x000000111a117220 */ /* 0x000fe20000400000 */
[----:B------:R-:W-:Y:S01]  /*1dc0*/  FMUL R2, R3, R2 ;  /* 0x0000000203027220 */ /* 0x000fe20000400000 */
[----:B------:R-:W-:-:S02]  /*1dd0*/  F2FP.BF16.F32.PACK_AB R18, RZ, R18 ;  /* 0x00000012ff12723e */ /* 0x000fc400000010ff */
[----:B------:R-:W-:Y:S02]  /*1de0*/  SHF.L.U32 R19, R19, 0x10, RZ ;  /* 0x0000001013137819 */ /* 0x000fe400000006ff */
[----:B------:R-:W-:-:S03]  /*1df0*/  SHF.L.U32 R13, R13, 0x10, RZ ;  /* 0x000000100d0d7819 */ /* 0x000fc600000006ff */
[----:B------:R-:W-:Y:S02]  /*1e00*/  FMUL R16, R19, R16 ;  /* 0x0000001013107220 */ /* 0x000fe40000400000 */
[----:B------:R-:W-:Y:S01]  /*1e10*/  FMUL R12, R13, R12 ;  /* 0x0000000c0d0c7220 */ /* 0x000fe20000400000 */
[----:B------:R-:W-:Y:S01]  /*1e20*/  F2FP.BF16.F32.PACK_AB R13, RZ, R2 ;  /* 0x00000002ff0d723e */ /* 0x000fe200000010ff */
[----:B------:R-:W-:Y:S01]  /*1e30*/  IMAD.WIDE.U32 R2, R23, 0x2, R6 ;  /* 0x0000000217027825 */ /* 0x000fe200078e0006 */
[----:B------:R-:W-:Y:S02]  /*1e40*/  F2FP.BF16.F32.PACK_AB R16, RZ, R16 ;  /* 0x00000010ff10723e */ /* 0x000fe400000010ff */
[----:B------:R-:W-:Y:S02]  /*1e50*/  F2FP.BF16.F32.PACK_AB R12, RZ, R12 ;  /* 0x0000000cff0c723e */ /* 0x000fe400000010ff */
[----:B------:R-:W-:Y:S01]  /*1e60*/  F2FP.BF16.F32.PACK_AB R17, RZ, R17 ;  /* 0x00000011ff11723e */ /* 0x000fe200000010ff */
[----:B------:R1:W-:Y:S04]  /*1e70*/  STG.E.U16 desc[UR6][R14.64+0x6], R18 ;  /* 0x000006120e007986 */ /* 0x0003e8000c101506 */
[----:B------:R1:W-:Y:S04]  /*1e80*/  STG.E.U16 desc[UR6][R2.64+0x2], R16 ;  /* 0x0000021002007986 */ /* 0x0003e8000c101506 */
[----:B------:R1:W-:Y:S04]  /*1e90*/  STG.E.U16 desc[UR6][R2.64+0x4], R13 ;  /* 0x0000040d02007986 */ /* 0x0003e8000c101506 */
[----:B------:R1:W-:Y:S04]  /*1ea0*/  STG.E.U16 desc[UR6][R2.64], R12 ;  /* 0x0000000c02007986 */ /* 0x0003e8000c101506 */
[----:B------:R1:W-:Y:S01]  /*1eb0*/  STG.E.U16 desc[UR6][R2.64+0x6], R17 ;  /* 0x0000061102007986 */ /* 0x0003e2000c101506 */
[----:B------:R-:W-:Y:S01]  /*1ec0*/  IMAD R23, R8, 0x10, R23 ;  /* 0x0000001008177824 */ /* 0x000fe200078e0217 */
[----:B------:R-:W-:Y:S06]  /*1ed0*/  @!P0 BRA `(.L_x_103) ;  /* 0xfffffff400988947 */ /* 0x000fec000383ffff */
.L_x_99:
[----:B--2---:R-:W-:Y:S05]  /*1ee0*/  BSYNC.RECONVERGENT B0 ;  /* 0x0000000000007941 */ /* 0x004fea0003800200 */
.L_x_98:
[----:B------:R-:W2:Y:S01]  /*1ef0*/  LDCU UR8, c[0x0][0x39c] ;  /* 0x00007380ff0877ac */ /* 0x000ea20008000800 */
[----:B-1----:R-:W1:Y:S01]  /*1f00*/  LDC.64 R2, c[0x0][0x390] ;  /* 0x0000e400ff027b82 */ /* 0x002e620000000a00 */
[----:B--2---:R-:W-:-:S13]  /*1f10*/  ISETP.GE.AND P0, PT, R9, UR8, PT ;  /* 0x0000000809007c0c */ /* 0x004fda000bf06270 */
[----:B------:R-:W-:Y:S05]  /*1f20*/  @P0 EXIT ;  /* 0x000000000000094d */ /* 0x000fea0003800000 */
.L_x_104:
[----:B------:R-:W-:-:S04]  /*1f30*/  IMAD.WIDE R10, R9, 0x2, R4 ;  /* 0x00000002090a7825 */ /* 0x000fc800078e0204 */
[----:B01----:R-:W-:Y:S02]  /*1f40*/  IMAD.WIDE R12, R9, 0x2, R2 ;  /* 0x00000002090c7825 */ /* 0x003fe400078e0202 */
[----:B------:R-:W2:Y:S04]  /*1f50*/  LDG.E.U16.CONSTANT R10, desc[UR6][R10.64] ;  /* 0x000000060a0a7981 */ /* 0x000ea8000c1e9500 */
[----:B------:R-:W3:Y:S01]  /*1f60*/  LDG.E.U16.CONSTANT R12, desc[UR6][R12.64] ;  /* 0x000000060c0c7981 */ /* 0x000ee2000c1e9500 */
[----:B--2---:R-:W-:Y:S01]  /*1f70*/  SHF.L.U32 R15, R10, 0x10, RZ ;  /* 0x000000100a0f7819 */ /* 0x004fe200000006ff */
[----:B---3--:R-:W-:-:S04]  /*1f80*/  IMAD.U32 R14, R12, 0x10000, RZ ;  /* 0x000100000c0e7824 */ /* 0x008fc800078e00ff */
[----:B------:R-:W-:-:S04]  /*1f90*/  FMUL R15, R0, R15 ;  /* 0x0000000f000f7220 */ /* 0x000fc80000400000 */
[----:B------:R-:W-:-:S05]  /*1fa0*/  FMUL R14, R14, R15 ;  /* 0x0000000f0e0e7220 */ /* 0x000fca0000400000 */
[----:B------:R-:W-:Y:S01]  /*1fb0*/  F2FP.BF16.F32.PACK_AB R11, RZ, R14 ;  /* 0x0000000eff0b723e */ /* 0x000fe200000010ff */
[----:B------:R-:W-:Y:S01]  /*1fc0*/  IMAD.WIDE R14, R9, 0x2, R6 ;  /* 0x00000002090e7825 */ /* 0x000fe200078e0206 */
[----:B------:R-:W-:-:S04]  /*1fd0*/  IADD3 R9, PT, PT, R8, R9, RZ ;  /* 0x0000000908097210 */ /* 0x000fc80007ffe0ff */
[----:B------:R2:W-:Y:S01]  /*1fe0*/  STG.E.U16 desc[UR6][R14.64], R11 ;  /* 0x0000000b0e007986 */ /* 0x0005e2000c101506 */
[----:B------:R-:W-:-:S13]  /*1ff0*/  ISETP.GE.AND P0, PT, R9, UR8, PT ;  /* 0x0000000809007c0c */ /* 0x000fda000bf06270 */
[----:B--2---:R-:W-:Y:S05]  /*2000*/  @!P0 BRA `(.L_x_104) ;  /* 0xfffffffc00c88947 */ /* 0x004fea000383ffff */
[----:B------:R-:W-:Y:S05]  /*2010*/  EXIT ;  /* 0x000000000000794d */ /* 0x000fea0003800000 */
.L_x_94:
[----:B------:R-:W-:Y:S02]  /*2020*/  HFMA2 R21, -RZ, RZ, 0, 1.847743988037109375e-06 ;  /* 0x0000001fff157431 */ /* 0x000fe400000001ff */
[----:B------:R-:W-:Y:S02]  /*2030*/  IMAD.MOV.U32 R19, RZ, RZ, 0x10 ;  /* 0x00000010ff137424 */ /* 0x000fe400078e00ff */
[----:B------:R-:W-:-:S07]  /*2040*/  IMAD.MOV.U32 R18, RZ, RZ, -0x1 ;  /* 0xffffffffff127424 */ /* 0x000fce00078e00ff */
[----:B01----:R-:W-:Y:S05]  /*2050*/  WARPSYNC.COLLECTIVE R18, `(.L_x_105) ;  /* 0x0000000012087348 */ /* 0x003fea0003c00000 */
[----:B-1----:R1:W2:Y:S02]  /*2060*/  SHFL.BFLY P1, R17, R0, R19, R21 ;  /* 0x0c00001300117389 */ /* 0x0022a40000020015 */
[----:B012---:R-:W-:Y:S05]  /*2070*/  ENDCOLLECTIVE ;  /* 0x000000000000791b */ /* 0x007fea0003800000 */
.L_x_105:
[----:B------:R-:W-:Y:S01]  /*2080*/  HFMA2 R19, -RZ, RZ, 0, 4.76837158203125e-07 ;  /* 0x00000008ff137431 */ /* 0x000fe200000001ff */
[----:B------:R-:W-:-:S05]  /*2090*/  MOV R3, R17 ;  /* 0x0000001100037202 */ /* 0x000fca0000000f00 */
[----:B------:R-:W-:-:S04]  /*20a0*/  FADD R3, R3, R0 ;  /* 0x0000000003037221 */ /* 0x000fc80000000000 */
[----:B------:R-:W-:-:S07]  /*20b0*/  IMAD.MOV.U32 R0, RZ, RZ, R3 ;  /* 0x000000ffff007224 */ /* 0x000fce00078e0003 */
[----:B------:R-:W-:Y:S05]  /*20c0*/  WARPSYNC.COLLECTIVE R18, `(.L_x_106) ;  /* 0x0000000012087348 */ /* 0x000fea0003c00000 */
[----:B------:R0:W1:Y:S02]  /*20d0*/  SHFL.BFLY P1, R17, R0, R19, R21 ;  /* 0x0c00001300117389 */ /* 0x0000640000020015 */
[----:B01----:R-:W-:Y:S05]  /*20e0*/  ENDCOLLECTIVE ;  /* 0x000000000000791b */ /* 0x003fea0003800000 */
.L_x_106:
[----:B------:R-:W-:Y:S02]  /*20f0*/  IMAD.MOV.U32 R19, RZ, RZ, 0x4 ;  /* 0x00000004ff137424 */ /* 0x000fe400078e00ff */
[----:B------:R-:W-:-:S04]  /*2100*/  IMAD.MOV.U32 R2, RZ, RZ, R17 ;  /* 0x000000ffff027224 */ /* 0x000fc800078e0011 */
[----:B------:R-:W-:-:S05]  /*2110*/  FADD R2, R3, R2 ;  /* 0x0000000203027221 */ /* 0x000fca0000000000 */
[----:B------:R-:W-:-:S07]  /*2120*/  MOV R0, R2 ;  /* 0x0000000200007202 */ /* 0x000fce0000000f00 */
[----:B------:R-:W-:Y:S05]  /*2130*/  WARPSYNC.COLLECTIVE R18, `(.L_x_107) ;  /* 0x0000000012087348 */ /* 0x000fea0003c00000 */
[----:B------:R0:W1:Y:S02]  /*2140*/  SHFL.BFLY P1, R17, R0, R19, R21 ;  /* 0x0c00001300117389 */ /* 0x0000640000020015 */
[----:B01----:R-:W-:Y:S05]  /*2150*/  ENDCOLLECTIVE ;  /* 0x000000000000791b */ /* 0x003fea0003800000 */
.L_x_107:
[----:B------:R-:W-:Y:S01]  /*2160*/  HFMA2 R19, -RZ, RZ, 0, 1.1920928955078125e-07 ;  /* 0x00000002ff137431 */ /* 0x000fe200000001ff */
[----:B------:R-:W-:-:S05]  /*2170*/  MOV R15, R17 ;  /* 0x00000011000f7202 */ /* 0x000fca0000000f00 */
[----:B------:R-:W-:-:S04]  /*2180*/  FADD R15, R2, R15 ;  /* 0x0000000f020f7221 */ /* 0x000fc80000000000 */
[----:B------:R-:W-:-:S07]  /*2190*/  IMAD.MOV.U32 R0, RZ, RZ, R15 ;  /* 0x000000ffff007224 */ /* 0x000fce00078e000f */
[----:B------:R-:W-:Y:S05]  /*21a0*/  WARPSYNC.COLLECTIVE R18, `(.L_x_108) ;  /* 0x0000000012087348 */ /* 0x000fea0003c00000 */
[----:B------:R0:W1:Y:S02]  /*21b0*/  SHFL.BFLY P1, R17, R0, R19, R21 ;  /* 0x0c00001300117389 */ /* 0x0000640000020015 */
[----:B01----:R-:W-:Y:S05]  /*21c0*/  ENDCOLLECTIVE ;  /* 0x000000000000791b */ /* 0x003fea0003800000 */
.L_x_108:
[----:B------:R-:W-:Y:S02]  /*21d0*/  IMAD.MOV.U32 R19, RZ, RZ, 0x1 ;  /* 0x00000001ff137424 */ /* 0x000fe400078e00ff */
[----:B------:R-:W-:-:S04]  /*21e0*/  IMAD.MOV.U32 R16, RZ, RZ, R17 ;  /* 0x000000ffff107224 */ /* 0x000fc800078e0011 */
[----:B------:R-:W-:-:S05]  /*21f0*/  FADD R16, R15, R16 ;  /* 0x000000100f107221 */ /* 0x000fca0000000000 */
[----:B------:R-:W-:-:S07]  /*2200*/  MOV R0, R16 ;  /* 0x0000001000007202 */ /* 0x000fce0000000f00 */
[----:B------:R-:W-:Y:S05]  /*2210*/  WARPSYNC.COLLECTIVE R18, `(.L_x_109) ;  /* 0x0000000012087348 */ /* 0x000fea0003c00000 */
[----:B------:R0:W1:Y:S02]  /*2220*/  SHFL.BFLY P1, R17, R0, R19, R21 ;  /* 0x0c00001300117389 */ /* 0x0000640000020015 */
[----:B01----:R-:W-:Y:S05]  /*2230*/  ENDCOLLECTIVE ;  /* 0x000000000000791b */ /* 0x003fea0003800000 */
.L_x_109:
[----:B------:R-:W-:Y:S05]  /*2240*/  BRA `(.L_x_110) ;  /* 0xffffffe800ac7947 */ /* 0x000fea000383ffff */
        .weak           $__internal_3_$__cuda_sm3x_div_rn_noftz_f32_slowpath
        .type           $__internal_3_$__cuda_sm3x_div_rn_noftz_f32_slowpath,@function
        .size           $__internal_3_$__cuda_sm3x_div_rn_noftz_f32_slowpath,(.L_x_123 - $__internal_3_$__cuda_sm3x_div_rn_noftz_f32_slowpath)
$__internal_3_$__cuda_sm3x_div_rn_noftz_f32_slowpath:
[--C-:B------:R-:W-:Y:S01]  /*2250*/  SHF.R.U32.HI R14, RZ, 0x17, R3.reuse ;  /* 0x00000017ff0e7819 */ /* 0x100fe20000011603 */
[----:B------:R-:W-:Y:S01]  /*2260*/  IMAD.MOV.U32 R18, RZ, RZ, R3 ;  /* 0x000000ffff127224 */ /* 0x000fe200078e0003 */
[----:B------:R-:W-:Y:S02]  /*2270*/  SHF.R.U32.HI R15, RZ, 0x17, R0 ;  /* 0x00000017ff0f7819 */ /* 0x000fe40000011600 */
[----:B------:R-:W-:Y:S02]  /*2280*/  LOP3.LUT R14, R14, 0xff, RZ, 0xc0, !PT ;  /* 0x000000ff0e0e7812 */ /* 0x000fe400078ec0ff */
[----:B------:R-:W-:Y:S02]  /*2290*/  LOP3.LUT R16, R15, 0xff, RZ, 0xc0, !PT ;  /* 0x000000ff0f107812 */ /* 0x000fe400078ec0ff */
[----:B------:R-:W-:Y:S02]  /*22a0*/  IADD3 R20, PT, PT, R14, -0x1, RZ ;  /* 0xffffffff0e147810 */ /* 0x000fe40007ffe0ff */
[----:B------:R-:W-:Y:S01]  /*22b0*/  MOV R17, R0 ;  /* 0x0000000000117202 */ /* 0x000fe20000000f00 */
        /* <DEDUP_REMOVED lines=28> */
.L_x_111:
[----:B------:R-:W-:Y:S01]  /*2480*/  LEA R3, R14, 0xc0800000, 0x17 ;  /* 0xc08000000e037811 */ /* 0x000fe200078eb8ff */
[----:B------:R-:W-:-:S03]  /*2490*/  VIADD R16, R16, 0xffffff81 ;  /* 0xffffff8110107836 */ /* 0x000fc60000000000 */
[----:B------:R-:W-:Y:S01]  /*24a0*/  IADD3 R18, PT, PT, -R3, R18, RZ ;  /* 0x0000001203127210 */ /* 0x000fe20007ffe1ff */
[C---:B------:R-:W-:Y:S01]  /*24b0*/  IMAD R0, R16.reuse, -0x800000, R17 ;  /* 0xff80000010007824 */ /* 0x040fe200078e0211 */
[----:B------:R-:W-:Y:S02]  /*24c0*/  IADD3 R16, PT, PT, R16, 0x7f, -R14 ;  /* 0x0000007f10107810 */ /* 0x000fe40007ffe80e */
[----:B------:R-:W0:Y:S01]  /*24d0*/  MUFU.RCP R3, R18 ;  /* 0x0000001200037308 */ /* 0x000e220000001000 */
[----:B------:R-:W-:Y:S01]  /*24e0*/  FADD.FTZ R19, -R18, -RZ ;  /* 0x800000ff12137221 */ /* 0x000fe20000010100 */
[----:B------:R-:W-:-:S03]  /*24f0*/  IADD3 R15, PT, PT, R16, R15, RZ ;  /* 0x0000000f100f7210 */ /* 0x000fc60007ffe0ff */
        /* <DEDUP_REMOVED lines=21> */
[C---:B------:R-:W-:Y:S01]  /*2650*/  VIADD R16, R17.reuse, 0x20 ;  /* 0x0000002011107836 */ /* 0x040fe20000000000 */
[C---:B------:R-:W-:Y:S02]  /*2660*/  ISETP.NE.AND P2, PT, R17.reuse, RZ, PT ;  /* 0x000000ff1100720c */ /* 0x040fe40003f45270 */
[----:B------:R-:W-:Y:S02]  /*2670*/  ISETP.NE.AND P1, PT, R17, RZ, PT ;  /* 0x000000ff1100720c */ /* 0x000fe40003f25270 */
[----:B------:R-:W-:Y:S01]  /*2680*/  LOP3.LUT R15, R14, 0x7fffff, RZ, 0xc0, !PT ;  /* 0x007fffff0e0f7812 */ /* 0x000fe200078ec0ff */
[CCC-:B------:R-:W-:Y:S01]  /*2690*/  FFMA.RP R14, R3.reuse, R19.reuse, R20.reuse ;  /* 0x00000013030e7223 */ /* 0x1c0fe20000008014 */
[----:B------:R-:W-:Y:S01]  /*26a0*/  FFMA.RM R3, R3, R19, R20 ;  /* 0x0000001303037223 */ /* 0x000fe20000004014 */
[----:B------:R-:W-:Y:S02]  /*26b0*/  IADD3 R17, PT, PT, -R17, RZ, RZ ;  /* 0x000000ff11117210 */ /* 0x000fe40007ffe1ff */
        /* <DEDUP_REMOVED lines=14> */
.L_x_117:
[----:B------:R-:W-:-:S04]  /*27a0*/  LOP3.LUT R0, R0, 0x80000000, RZ, 0xc0, !PT ;  /* 0x8000000000007812 */ /* 0x000fc800078ec0ff */
[----:B------:R-:W-:Y:S01]  /*27b0*/  LOP3.LUT R0, R0, 0x7f800000, RZ, 0xfc, !PT ;  /* 0x7f80000000007812 */ /* 0x000fe200078efcff */
[----:B------:R-:W-:Y:S06]  /*27c0*/  BRA `(.L_x_118) ;  /* 0x0000000000287947 */ /* 0x000fec0003800000 */
.L_x_116:
[----:B------:R-:W-:Y:S01]  /*27d0*/  LEA R0, R15, R0, 0x17 ;  /* 0x000000000f007211 */ /* 0x000fe200078eb8ff */
[----:B------:R-:W-:Y:S06]  /*27e0*/  BRA `(.L_x_118) ;  /* 0x0000000000207947 */ /* 0x000fec0003800000 */
.L_x_115:
[----:B------:R-:W-:-:S04]  /*27f0*/  LOP3.LUT R0, R18, 0x80000000, R17, 0x48, !PT ;  /* 0x8000000012007812 */ /* 0x000fc800078e4811 */
[----:B------:R-:W-:Y:S01]  /*2800*/  LOP3.LUT R0, R0, 0x7f800000, RZ, 0xfc, !PT ;  /* 0x7f80000000007812 */ /* 0x000fe200078efcff */
[----:B------:R-:W-:Y:S06]  /*2810*/  BRA `(.L_x_118) ;  /* 0x0000000000147947 */ /* 0x000fec0003800000 */
.L_x_114:
[----:B------:R-:W-:Y:S01]  /*2820*/  LOP3.LUT R0, R18, 0x80000000, R17, 0x48, !PT ;  /* 0x8000000012007812 */ /* 0x000fe200078e4811 */
[----:B------:R-:W-:Y:S06]  /*2830*/  BRA `(.L_x_118) ;  /* 0x00000000000c7947 */ /* 0x000fec0003800000 */
.L_x_113:
[----:B------:R-:W0:Y:S01]  /*2840*/  MUFU.RSQ R0, -QNAN ;  /* 0xffc0000000007908 */ /* 0x000e220000001400 */
[----:B------:R-:W-:Y:S05]  /*2850*/  BRA `(.L_x_118) ;  /* 0x0000000000047947 */ /* 0x000fea0003800000 */
.L_x_112:
[----:B------:R-:W-:-:S07]  /*2860*/  FADD.FTZ R0, R0, R3 ;  /* 0x0000000300007221 */ /* 0x000fce0000010000 */
.L_x_118:
[----:B------:R-:W-:-:S04]  /*2870*/  IMAD.MOV.U32 R3, RZ, RZ, 0x0 ;  /* 0x00000000ff037424 */ /* 0x000fc800078e00ff */
[----:B0-----:R-:W-:Y:S05]  /*2880*/  RET.REL.NODEC R2 `(rms_norm_bf16) ;  /* 0xffffffd402dc7950 */ /* 0x001fea0003c3ffff */
.L_x_119:
        /* <DEDUP_REMOVED lines=15> */
.L_x_123:


//--------------------- .nv.shared.fused_add_rms_norm_bf16 --------------------------
	.section	.nv.shared.fused_add_rms_norm_bf16,"aw",@nobits
	.sectionflags	@""
	.align	4
.nv.shared.fused_add_rms_norm_bf16:
	.zero		1156


//--------------------- .nv.shared.reserved.0     --------------------------
	.section	.nv.shared.reserved.0,"aw",@nobits
	.weak		__nv_reservedSMEM_offset_0_alias
	.size		__nv_reservedSMEM_offset_0_alias, 0, 64
	.other		__nv_reservedSMEM_offset_0_alias,@"STO_CUDA_RESERVED_SHARED STV_DEFAULT"
__nv_reservedSMEM_offset_0_alias:
	.zero		0
	.zero		64


//--------------------- .nv.shared.rms_norm_f32   --------------------------
	.section	.nv.shared.rms_norm_f32,"aw",@nobits
	.sectionflags	@""
	.align	4
.nv.shared.rms_norm_f32:
	.zero		1156


//--------------------- .nv.shared.rms_norm_fp16  --------------------------
	.section	.nv.shared.rms_norm_fp16,"aw",@nobits
	.sectionflags	@""
	.align	4
.nv.shared.rms_norm_fp16:
	.zero		1156


//--------------------- .nv.shared.rms_norm_bf16  --------------------------
	.section	.nv.shared.rms_norm_bf16,"aw",@nobits
	.sectionflags	@""
	.align	4
.nv.shared.rms_norm_bf16:
	.zero		1156


//--------------------- .nv.constant0.fused_add_rms_norm_bf16 --------------------------
	.section	.nv.constant0.fused_add_rms_norm_bf16,"a",@progbits
	.sectionflags	@""
	.align	4
.nv.constant0.fused_add_rms_norm_bf16:
	.zero		936


//--------------------- .nv.constant0.rms_norm_f32 --------------------------
	.section	.nv.constant0.rms_norm_f32,"a",@progbits
	.sectionflags	@""
	.align	4
.nv.constant0.rms_norm_f32:
	.zero		928


//--------------------- .nv.constant0.rms_norm_fp16 --------------------------
	.section	.nv.constant0.rms_norm_fp16,"a",@progbits
	.sectionflags	@""
	.align	4
.nv.constant0.rms_norm_fp16:
	.zero		928


//--------------------- .nv.constant0.rms_norm_bf16 --------------------------
	.section	.nv.constant0.rms_norm_bf16,"a",@progbits
	.sectionflags	@""
	.align	4
.nv.constant0.rms_norm_bf16:
	.zero		928


//--------------------- SYMBOLS --------------------------

	.type		.nv.reservedSmem.offset0,@object
	.size		.nv.reservedSmem.offset0,0x4
	.type		.nv.reservedSmem.cap,@object
	.size		.nv.reservedSmem.cap,0x4
